	.target	sm_90a

	.elftype	@"ET_EXEC"


//--------------------- .note.nv.tkinfo           --------------------------
	.section	.note.nv.tkinfo,"",@"SHT_NOTE"
	.sectionflags	@"SHF_NOTE_NV_TKINFO"
	.tkinfo
        /*0018*/ 	.word	0x00000002
        /*0030*/ 	.string	""
        /*0030*/ 	.string	"ptxas"
        /*0030*/ 	.string	"Cuda compilation tools, release 13.0, V13.0.88"
        /*0030*/ 	.string	"Build cuda_13.0.r13.0/compiler.36424714_0"
        /*0030*/ 	.string	"-v  -suppress-debug-info  -lineinfo  -arch sm_90a "



//--------------------- .note.nv.cuinfo           --------------------------
	.section	.note.nv.cuinfo,"",@"SHT_NOTE"
	.sectionflags	@"SHF_NOTE_NV_CUINFO"
        /*0018*/ 	.short	0x0002
        /*001a*/ 	.short	0x005a
        /*001c*/ 	.short	0x0082
	.zero		2


//--------------------- .nv.info                  --------------------------
	.section	.nv.info,"",@"SHT_CUDA_INFO"
	.align	4


	//----- nvinfo : EIATTR_REGCOUNT
	.align		4
        /*0000*/ 	.byte	0x04, 0x2f
        /*0002*/ 	.short	(.L_1 - .L_0)
	.align		4
.L_0:
        /*0004*/ 	.word	index@(gluon_wgmma)
        /*0008*/ 	.word	0x0000009a


	//----- nvinfo : EIATTR_FRAME_SIZE
	.align		4
.L_1:
        /*000c*/ 	.byte	0x04, 0x11
        /*000e*/ 	.short	(.L_3 - .L_2)
	.align		4
.L_2:
        /*0010*/ 	.word	index@(gluon_wgmma)
        /*0014*/ 	.word	0x00000000


	//----- nvinfo : EIATTR_MIN_STACK_SIZE
	.align		4
.L_3:
        /*0018*/ 	.byte	0x04, 0x12
        /*001a*/ 	.short	(.L_5 - .L_4)
	.align		4
.L_4:
        /*001c*/ 	.word	index@(gluon_wgmma)
        /*0020*/ 	.word	0x00000000
.L_5:


//--------------------- .nv.compat                --------------------------
	.section	.nv.compat,"",@"SHT_CUDA_COMPAT_INFO"
	.align	4
        /*0000*/ 	.byte	0x02, 0x09, 0x01, 0x00, 0x02, 0x02, 0x04, 0x00, 0x02, 0x05, 0x05, 0x00, 0x03, 0x07, 0x01, 0x01
        /*0010*/ 	.byte	0x02, 0x03, 0x03, 0x00, 0x02, 0x06, 0x01, 0x00, 0x04, 0x0b, 0x08, 0x00, 0x00, 0x00, 0x00, 0x00
        /*0020*/ 	.byte	0x00, 0x00, 0x00, 0x00


//--------------------- .nv.info.gluon_wgmma      --------------------------
	.section	.nv.info.gluon_wgmma,"",@"SHT_CUDA_INFO"
	.sectionflags	@""
	.align	4


	//----- nvinfo : EIATTR_CUDA_API_VERSION
	.align		4
        /*0000*/ 	.byte	0x04, 0x37
        /*0002*/ 	.short	(.L_7 - .L_6)
.L_6:
        /*0004*/ 	.word	0x00000082


	//----- nvinfo : EIATTR_KPARAM_INFO
	.align		4
.L_7:
        /*0008*/ 	.byte	0x04, 0x17
        /*000a*/ 	.short	(.L_9 - .L_8)
.L_8:
        /*000c*/ 	.word	0x00000000
        /*0010*/ 	.short	0x000a
        /*0012*/ 	.short	0x0048
        /*0014*/ 	.byte	0x00, 0xf4, 0x21, 0x00


	//----- nvinfo : EIATTR_KPARAM_INFO
	.align		4
.L_9:
        /*0018*/ 	.byte	0x04, 0x17
        /*001a*/ 	.short	(.L_11 - .L_10)
.L_10:
        /*001c*/ 	.word	0x00000000
        /*0020*/ 	.short	0x0009
        /*0022*/ 	.short	0x0040
        /*0024*/ 	.byte	0x00, 0xf4, 0x21, 0x00


	//----- nvinfo : EIATTR_KPARAM_INFO
	.align		4
.L_11:
        /*0028*/ 	.byte	0x04, 0x17
        /*002a*/ 	.short	(.L_13 - .L_12)
.L_12:
        /*002c*/ 	.word	0x00000000
        /*0030*/ 	.short	0x0008
        /*0032*/ 	.short	0x0038
        /*0034*/ 	.byte	0x00, 0xf0, 0x21, 0x00


	//----- nvinfo : EIATTR_KPARAM_INFO
	.align		4
.L_13:
        /*0038*/ 	.byte	0x04, 0x17
        /*003a*/ 	.short	(.L_15 - .L_14)
.L_14:
        /*003c*/ 	.word	0x00000000
        /*0040*/ 	.short	0x0007
        /*0042*/ 	.short	0x0030
        /*0044*/ 	.byte	0x00, 0xf0, 0x21, 0x00


	//----- nvinfo : EIATTR_KPARAM_INFO
	.align		4
.L_15:
        /*0048*/ 	.byte	0x04, 0x17
        /*004a*/ 	.short	(.L_17 - .L_16)
.L_16:
        /*004c*/ 	.word	0x00000000
        /*0050*/ 	.short	0x0006
        /*0052*/ 	.short	0x0028
        /*0054*/ 	.byte	0x00, 0xf0, 0x21, 0x00


	//----- nvinfo : EIATTR_KPARAM_INFO
	.align		4
.L_17:
        /*0058*/ 	.byte	0x04, 0x17
        /*005a*/ 	.short	(.L_19 - .L_18)
.L_18:
        /*005c*/ 	.word	0x00000000
        /*0060*/ 	.short	0x0005
        /*0062*/ 	.short	0x0020
        /*0064*/ 	.byte	0x00, 0xf0, 0x11, 0x00


	//----- nvinfo : EIATTR_KPARAM_INFO
	.align		4
.L_19:
        /*0068*/ 	.byte	0x04, 0x17
        /*006a*/ 	.short	(.L_21 - .L_20)
.L_20:
        /*006c*/ 	.word	0x00000000
        /*0070*/ 	.short	0x0004
        /*0072*/ 	.short	0x001c
        /*0074*/ 	.byte	0x00, 0xf0, 0x11, 0x00


	//----- nvinfo : EIATTR_KPARAM_INFO
	.align		4
.L_21:
        /*0078*/ 	.byte	0x04, 0x17
        /*007a*/ 	.short	(.L_23 - .L_22)
.L_22:
        /*007c*/ 	.word	0x00000000
        /*0080*/ 	.short	0x0003
        /*0082*/ 	.short	0x0018
        /*0084*/ 	.byte	0x00, 0xf0, 0x11, 0x00


	//----- nvinfo : EIATTR_KPARAM_INFO
	.align		4
.L_23:
        /*0088*/ 	.byte	0x04, 0x17
        /*008a*/ 	.short	(.L_25 - .L_24)
.L_24:
        /*008c*/ 	.word	0x00000000
        /*0090*/ 	.short	0x0002
        /*0092*/ 	.short	0x0010
        /*0094*/ 	.byte	0x00, 0xf4, 0x21, 0x00


	//----- nvinfo : EIATTR_KPARAM_INFO
	.align		4
.L_25:
        /*0098*/ 	.byte	0x04, 0x17
        /*009a*/ 	.short	(.L_27 - .L_26)
.L_26:
        /*009c*/ 	.word	0x00000000
        /*00a0*/ 	.short	0x0001
        /*00a2*/ 	.short	0x0008
        /*00a4*/ 	.byte	0x00, 0xf4, 0x21, 0x00


	//----- nvinfo : EIATTR_KPARAM_INFO
	.align		4
.L_27:
        /*00a8*/ 	.byte	0x04, 0x17
        /*00aa*/ 	.short	(.L_29 - .L_28)
.L_28:
        /*00ac*/ 	.word	0x00000000
        /*00b0*/ 	.short	0x0000
        /*00b2*/ 	.short	0x0000
        /*00b4*/ 	.byte	0x00, 0xf4, 0x21, 0x00


	//----- nvinfo : EIATTR_SPARSE_MMA_MASK
	.align		4
.L_29:
        /*00b8*/ 	.byte	0x03, 0x50
        /*00ba*/ 	.short	0x0000


	//----- nvinfo : EIATTR_MAXREG_COUNT
	.align		4
        /*00bc*/ 	.byte	0x03, 0x1b
        /*00be*/ 	.short	0x00ff


	//----- nvinfo : EIATTR_NUM_BARRIERS
	.align		4
        /*00c0*/ 	.byte	0x02, 0x4c
        /*00c2*/ 	.byte	0x01
	.zero		1


	//----- nvinfo : EIATTR_MERCURY_ISA_VERSION
	.align		4
        /*00c4*/ 	.byte	0x03, 0x5f
        /*00c6*/ 	.short	0x0101


	//----- nvinfo : EIATTR_INT_WARP_WIDE_INSTR_OFFSETS
	.align		4
        /*00c8*/ 	.byte	0x04, 0x31
        /*00ca*/ 	.short	(.L_31 - .L_30)


	//   ....[0]....
.L_30:
        /*00cc*/ 	.word	0x00001300


	//   ....[1]....
        /*00d0*/ 	.word	0x00001320


	//   ....[2]....
        /*00d4*/ 	.word	0x00001330


	//   ....[3]....
        /*00d8*/ 	.word	0x00001340


	//   ....[4]....
        /*00dc*/ 	.word	0x00001450


	//   ....[5]....
        /*00e0*/ 	.word	0x00001da0


	//   ....[6]....
        /*00e4*/ 	.word	0x00001db0


	//   ....[7]....
        /*00e8*/ 	.word	0x00001e30


	//   ....[8]....
        /*00ec*/ 	.word	0x00001e40


	//   ....[9]....
        /*00f0*/ 	.word	0x00002360


	//   ....[10]....
        /*00f4*/ 	.word	0x00002380


	//----- nvinfo : EIATTR_COOP_GROUP_MASK_REGIDS
	.align		4
.L_31:
        /*00f8*/ 	.byte	0x04, 0x29
        /*00fa*/ 	.short	(.L_33 - .L_32)


	//   ....[0]....
.L_32:
        /*00fc*/ 	.word	0xffffffff


	//   ....[1]....
        /*0100*/ 	.word	0xffffffff


	//   ....[2]....
        /*0104*/ 	.word	0xffffffff


	//----- nvinfo : EIATTR_COOP_GROUP_INSTR_OFFSETS
	.align		4
.L_33:
        /*0108*/ 	.byte	0x04, 0x28
        /*010a*/ 	.short	(.L_35 - .L_34)


	//   ....[0]....
.L_34:
        /*010c*/ 	.word	0x00000150


	//   ....[1]....
        /*0110*/ 	.word	0x00000720


	//   ....[2]....
        /*0114*/ 	.word	0x00000cd0


	//----- nvinfo : EIATTR_MBARRIER_INSTR_OFFSETS
	.align		4
.L_35:
        /*0118*/ 	.byte	0x04, 0x39
        /*011a*/ 	.short	(.L_37 - .L_36)


	//   ....[0]....
.L_36:
        /*011c*/ 	.word	0x000014b0
        /*0120*/ 	.word	0x000000ff
        /*0124*/ 	.word	0x00020000
        /*0128*/ 	.short	0x0100
        /*012a*/ 	.byte	0x14
	.zero		1


	//   ....[1]....
        /*012c*/ 	.word	0x00001640
        /*0130*/ 	.word	0x000000ff
        /*0134*/ 	.word	0x00020008
        /*0138*/ 	.short	0x0100
        /*013a*/ 	.byte	0x14
	.zero		1


	//   ....[2]....
        /*013c*/ 	.word	0x000017d0
        /*0140*/ 	.word	0x000000ff
        /*0144*/ 	.word	0x00020010
        /*0148*/ 	.short	0x0100
        /*014a*/ 	.byte	0x14
	.zero		1


	//   ....[3]....
        /*014c*/ 	.word	0x00001870
        /*0150*/ 	.word	0x000000ff
        /*0154*/ 	.word	0x00020018
        /*0158*/ 	.short	0x0100
        /*015a*/ 	.byte	0x14
	.zero		1


	//   ....[4]....
        /*015c*/ 	.word	0x00001f30
        /*0160*/ 	.word	0x000000ff
        /*0164*/ 	.word	0x00020000
        /*0168*/ 	.short	0x010a
        /*016a*/ 	.byte	0x1f
	.zero		1


	//   ....[5]....
        /*016c*/ 	.word	0x000022e0
        /*0170*/ 	.word	0x000000ff
        /*0174*/ 	.word	0x00020000
        /*0178*/ 	.short	0x0108
        /*017a*/ 	.byte	0x14
	.zero		1


	//   ....[6]....
        /*017c*/ 	.word	0x00002420
        /*0180*/ 	.word	0x000000ff
        /*0184*/ 	.word	0x00020008
        /*0188*/ 	.short	0x0108
        /*018a*/ 	.byte	0x14
	.zero		1


	//   ....[7]....
        /*018c*/ 	.word	0x00002510
        /*0190*/ 	.word	0x000000ff
        /*0194*/ 	.word	0x00020010
        /*0198*/ 	.short	0x0108
        /*019a*/ 	.byte	0x14
	.zero		1


	//   ....[8]....
        /*019c*/ 	.word	0x00002600
        /*01a0*/ 	.word	0x000000ff
        /*01a4*/ 	.word	0x00020018
        /*01a8*/ 	.short	0x0108
        /*01aa*/ 	.byte	0x14
	.zero		1


	//   ....[9]....
        /*01ac*/ 	.word	0x00002930
        /*01b0*/ 	.word	0x000000ff
        /*01b4*/ 	.word	0x00020000
        /*01b8*/ 	.short	0x010a
        /*01ba*/ 	.byte	0x1f
	.zero		1


	//----- nvinfo : EIATTR_NUM_MBARRIERS
	.align		4
.L_37:
        /*01bc*/ 	.byte	0x03, 0x38
        /*01be*/ 	.short	0x0004


	//----- nvinfo : EIATTR_EXIT_INSTR_OFFSETS
	.align		4
        /*01c0*/ 	.byte	0x04, 0x1c
        /*01c2*/ 	.short	(.L_39 - .L_38)


	//   ....[0]....
.L_38:
        /*01c4*/ 	.word	0x00002920


	//----- nvinfo : EIATTR_REQNTID
	.align		4
.L_39:
        /*01c8*/ 	.byte	0x04, 0x10
        /*01ca*/ 	.short	(.L_41 - .L_40)
.L_40:
        /*01cc*/ 	.word	0x00000080
        /*01d0*/ 	.word	0x00000001
        /*01d4*/ 	.word	0x00000001


	//----- nvinfo : EIATTR_CRS_STACK_SIZE
	.align		4
.L_41:
        /*01d8*/ 	.byte	0x04, 0x1e
        /*01da*/ 	.short	(.L_43 - .L_42)
.L_42:
        /*01dc*/ 	.word	0x00000000


	//----- nvinfo : EIATTR_CBANK_PARAM_SIZE
	.align		4
.L_43:
        /*01e0*/ 	.byte	0x03, 0x19
        /*01e2*/ 	.short	0x0050


	//----- nvinfo : EIATTR_PARAM_CBANK
	.align		4
        /*01e4*/ 	.byte	0x04, 0x0a
        /*01e6*/ 	.short	(.L_45 - .L_44)
	.align		4
.L_44:
        /*01e8*/ 	.word	index@(.nv.constant0.gluon_wgmma)
        /*01ec*/ 	.short	0x0210
        /*01ee*/ 	.short	0x0050


	//----- nvinfo : EIATTR_SW_WAR
	.align		4
.L_45:
        /*01f0*/ 	.byte	0x04, 0x36
        /*01f2*/ 	.short	(.L_47 - .L_46)
.L_46:
        /*01f4*/ 	.word	0x00000008
.L_47:


//--------------------- .nv.callgraph             --------------------------
	.section	.nv.callgraph,"",@"SHT_CUDA_CALLGRAPH"
	.align	4
	.sectionentsize	8
	.align		4
        /*0000*/ 	.word	0x00000000
	.align		4
        /*0004*/ 	.word	0xffffffff
	.align		4
        /*0008*/ 	.word	0x00000000
	.align		4
        /*000c*/ 	.word	0xfffffffe
	.align		4
        /*0010*/ 	.word	0x00000000
	.align		4
        /*0014*/ 	.word	0xfffffffd
	.align		4
        /*0018*/ 	.word	0x00000000
	.align		4
        /*001c*/ 	.word	0xfffffffc


//--------------------- .text.gluon_wgmma         --------------------------
	.section	.text.gluon_wgmma,"ax",@progbits
	.align	128
        .global         gluon_wgmma
        .type           gluon_wgmma,@function
        .size           gluon_wgmma,(.L_x_52 - gluon_wgmma)
        .other          gluon_wgmma,@"STO_CUDA_ENTRY STV_DEFAULT"
gluon_wgmma:
.text.gluon_wgmma:
[----:B------:R-:W-:Y:S01]  /*0000*/  LDC R1, c[0x0][0x28] ;  /* 0x00000a00ff017b82 */ /* 0x000fe20000000800 */
[----:B------:R-:W1:Y:S07]  /*0010*/  S2R R0, SR_TID.X ;  /* 0x0000000000007919 */ /* 0x000e6e0000002100 */
[----:B------:R-:W2:Y:S01]  /*0020*/  S2UR UR4, SR_CgaCtaId ;  /* 0x00000000000479c3 */ /* 0x000ea20000008800 */
[----:B------:R-:W-:Y:S01]  /*0030*/  UMOV UR20, 0x400 ;  /* 0x0000040000147882 */ /* 0x000fe20000000000 */
[----:B------:R-:W-:Y:S01]  /*0040*/  ULDC UR6, c[0x0][0xc] ;  /* 0x0000030000067ab9 */ /* 0x000fe20000000800 */
[----:B------:R-:W-:Y:S01]  /*0050*/  ULDC.64 UR26, c[0x0][0x250] ;  /* 0x00009400001a7ab9 */ /* 0x000fe20000000a00 */
[----:B------:R-:W-:Y:S04]  /*0060*/  BSSY B0, `(.L_x_0) ;  /* 0x000001f000007945 */ /* 0x000fe80003800000 */
[----:B------:R-:W3:Y:S08]  /*0070*/  LDC R6, c[0x0][0x228] ;  /* 0x00008a00ff067b82 */ /* 0x000ef00000000800 */
[----:B------:R-:W4:Y:S08]  /*0080*/  LDC R14, c[0x0][0x230] ;  /* 0x00008c00ff0e7b82 */ /* 0x000f300000000800 */
[----:B------:R-:W-:Y:S01]  /*0090*/  S2UR UR37, SR_CTAID.Y ;  /* 0x00000000002579c3 */ /* 0x000fe20000002600 */
[----:B--2---:R-:W-:-:S03]  /*00a0*/  ULEA UR20, UR4, UR20, 0x18 ;  /* 0x0000001404147291 */ /* 0x004fc6000f8ec03f */
[----:B------:R-:W-:Y:S01]  /*00b0*/  ULDC UR4, c[0x0][0x10] ;  /* 0x0000040000047ab9 */ /* 0x000fe20000000800 */
[----:B-1----:R-:W-:-:S03]  /*00c0*/  LOP3.LUT R2, R0, 0x7f, RZ, 0xc0, !PT ;  /* 0x0000007f00027812 */ /* 0x002fc600078ec0ff */
[----:B------:R-:W1:Y:S01]  /*00d0*/  S2UR UR5, SR_CTAID.Z ;  /* 0x00000000000579c3 */ /* 0x000e620000002700 */
[----:B---3--:R-:W-:Y:S01]  /*00e0*/  VIADD R6, R6, 0xffffffff ;  /* 0xffffffff06067836 */ /* 0x008fe20000000000 */
[C---:B------:R-:W-:Y:S02]  /*00f0*/  ISETP.GE.U32.AND P0, PT, R2.reuse, 0x20, PT ;  /* 0x000000200200780c */ /* 0x040fe40003f06070 */
[C---:B------:R-:W-:Y:S02]  /*0100*/  ISETP.NE.U32.AND P2, PT, R2.reuse, RZ, PT ;  /* 0x000000ff0200720c */ /* 0x040fe40003f45070 */
[----:B------:R-:W-:Y:S02]  /*0110*/  LEA R12, R2, UR20, 0x2 ;  /* 0x00000014020c7c11 */ /* 0x000fe4000f8e10ff */
[----:B------:R-:W2:Y:S01]  /*0120*/  S2UR UR38, SR_CTAID.X ;  /* 0x00000000002679c3 */ /* 0x000ea20000002500 */
[----:B----4-:R-:W-:-:S06]  /*0130*/  VIADD R13, R14, 0xffffffff ;  /* 0xffffffff0e0d7836 */ /* 0x010fcc0000000000 */
[----:B------:R3:W-:Y:S01]  /*0140*/  @!P0 STS [R12], RZ ;  /* 0x000000ff0c008388 */ /* 0x0007e20000000800 */
[----:B------:R-:W-:-:S03]  /*0150*/  NOP ;  /* 0x0000000000007918 */ /* 0x000fc60000000000 */
[----:B------:R3:W-:Y:S01]  /*0160*/  @!P2 STS [UR20+0x24], R6 ;  /* 0x00002406ff00a988 */ /* 0x0007e20008000814 */
[----:B-1----:R-:W-:-:S03]  /*0170*/  UIMAD UR4, UR5, UR4, UR37 ;  /* 0x00000004050472a4 */ /* 0x002fc6000f8e0225 */
[----:B------:R3:W-:Y:S01]  /*0180*/  @!P2 STS [UR20+0x20], R13 ;  /* 0x0000200dff00a988 */ /* 0x0007e20008000814 */
[----:B--2---:R-:W-:-:S04]  /*0190*/  UIMAD UR4, UR4, UR6, UR38 ;  /* 0x00000006040472a4 */ /* 0x004fc8000f8e0226 */
[----:B------:R-:W-:-:S03]  /*01a0*/  UIMAD UR5, UR4, 0x180, URZ ;  /* 0x00000180040578a4 */ /* 0x000fc6000f8e023f */
[----:B------:R-:W-:Y:S01]  /*01b0*/  UMOV UR4, URZ ;  /* 0x0000003f00047c82 */ /* 0x000fe20008000000 */
[----:B------:R-:W-:-:S04]  /*01c0*/  UIADD3 UR22, UP0, UR5, UR26, URZ ;  /* 0x0000001a05167290 */ /* 0x000fc8000ff1e03f */
[----:B------:R-:W-:Y:S01]  /*01d0*/  ULEA.HI.X.SX32 UR23, UR5, UR27, 0x1, UP0 ;  /* 0x0000001b05177291 */ /* 0x000fe200080f0e3f */
[----:B---3--:R-:W-:Y:S11]  /*01e0*/  @P2 BRA `(.L_x_1) ;  /* 0x0000000000182947 */ /* 0x008ff60003800000 */
[----:B------:R-:W1:Y:S01]  /*01f0*/  LDS R3, [UR20+0x8] ;  /* 0x00000814ff037984 */ /* 0x000e620008000800 */
[----:B------:R-:W2:Y:S01]  /*0200*/  LDC.64 R8, c[0x0][0x210] ;  /* 0x00008400ff087b82 */ /* 0x000ea20000000a00 */
[----:B------:R-:W-:Y:S02]  /*0210*/  IMAD.MOV.U32 R4, RZ, RZ, 0x70 ;  /* 0x00000070ff047424 */ /* 0x000fe400078e00ff */
[----:B--2---:R2:W-:Y:S03]  /*0220*/  STS.64 [UR20], R8 ;  /* 0x00000008ff007988 */ /* 0x0045e60008000a14 */
[----:B-1----:R-:W-:-:S05]  /*0230*/  LOP3.LUT R3, R3, 0x10, R4, 0xd8, !PT ;  /* 0x0000001003037812 */ /* 0x002fca00078ed804 */
[----:B------:R2:W-:Y:S02]  /*0240*/  STS [UR20+0x8], R3 ;  /* 0x00000803ff007988 */ /* 0x0005e40008000814 */
.L_x_1:
[----:B------:R-:W-:Y:S05]  /*0250*/  BSYNC B0 ;  /* 0x0000000000007941 */ /* 0x000fea0003800000 */
.L_x_0:
[----:B------:R-:W-:Y:S04]  /*0260*/  BSSY B0, `(.L_x_2) ;  /* 0x000000a000007945 */ /* 0x000fe80003800000 */
[----:B------:R-:W-:Y:S05]  /*0270*/  @P2 BRA `(.L_x_3) ;  /* 0x0000000000202947 */ /* 0x000fea0003800000 */
[----:B--2---:R-:W1:Y:S01]  /*0280*/  LDS R3, [UR20+0x34] ;  /* 0x00003414ff037984 */ /* 0x004e620008000800 */
[----:B------:R-:W-:Y:S02]  /*0290*/  IMAD.MOV.U32 R4, RZ, RZ, 0x3f000000 ;  /* 0x3f000000ff047424 */ /* 0x000fe400078e00ff */
[----:B------:R-:W-:Y:S01]  /*02a0*/  @!P2 IMAD.MOV.U32 R5, RZ, RZ, 0x7f ;  /* 0x0000007fff05a424 */ /* 0x000fe200078e00ff */
[----:B------:R-:W2:Y:S02]  /*02b0*/  @!P2 LDS R8, [UR20+0x38] ;  /* 0x00003814ff08a984 */ /* 0x000ea40008000800 */
[----:B-1----:R-:W-:Y:S02]  /*02c0*/  LOP3.LUT R3, R3, 0xff000000, R4, 0xb8, !PT ;  /* 0xff00000003037812 */ /* 0x002fe400078eb804 */
[----:B--2---:R-:W-:-:S03]  /*02d0*/  @!P2 LOP3.LUT R4, R8, 0xff, R5, 0xb8, !PT ;  /* 0x000000ff0804a812 */ /* 0x004fc600078eb805 */
[----:B------:R1:W-:Y:S04]  /*02e0*/  STS [UR20+0x34], R3 ;  /* 0x00003403ff007988 */ /* 0x0003e80008000814 */
[----:B------:R1:W-:Y:S02]  /*02f0*/  @!P2 STS [UR20+0x38], R4 ;  /* 0x00003804ff00a988 */ /* 0x0003e40008000814 */
.L_x_3:
[----:B------:R-:W-:Y:S05]  /*0300*/  BSYNC B0 ;  /* 0x0000000000007941 */ /* 0x000fea0003800000 */
.L_x_2:
[----:B------:R-:W-:Y:S04]  /*0310*/  BSSY B0, `(.L_x_4) ;  /* 0x000000e000007945 */ /* 0x000fe80003800000 */
[----:B------:R-:W-:Y:S05]  /*0320*/  @P2 BRA `(.L_x_5) ;  /* 0x0000000000302947 */ /* 0x000fea0003800000 */
[----:B-1----:R-:W1:Y:S01]  /*0330*/  LDS R4, [UR20+0x34] ;  /* 0x00003414ff047984 */ /* 0x002e620008000800 */
[----:B------:R-:W3:Y:S03]  /*0340*/  LDC.64 R10, c[0x0][0x238] ;  /* 0x00008e00ff0a7b82 */ /* 0x000ee60000000a00 */
[----:B--2---:R-:W2:Y:S01]  /*0350*/  LDS R3, [UR20+0x1c] ;  /* 0x00001c14ff037984 */ /* 0x004ea20008000800 */
[C---:B---3--:R-:W-:Y:S01]  /*0360*/  SHF.L.U64.HI R8, R10.reuse, 0x1, R11 ;  /* 0x000000010a087819 */ /* 0x048fe2000001020b */
[----:B------:R-:W-:-:S03]  /*0370*/  IMAD.SHL.U32 R5, R10, 0x2, RZ ;  /* 0x000000020a057824 */ /* 0x000fc600078e00ff */
[--C-:B------:R-:W-:Y:S02]  /*0380*/  SHF.R.U32.HI R10, RZ, 0x4, R8.reuse ;  /* 0x00000004ff0a7819 */ /* 0x100fe40000011608 */
[----:B------:R-:W-:-:S05]  /*0390*/  SHF.R.U64 R5, R5, 0x4, R8 ;  /* 0x0000000405057819 */ /* 0x000fca0000001208 */
[----:B------:R3:W-:Y:S01]  /*03a0*/  STS [UR20+0xc], R5 ;  /* 0x00000c05ff007988 */ /* 0x0007e20008000814 */
[----:B-1----:R-:W-:Y:S02]  /*03b0*/  LOP3.LUT R4, R4, 0x7, RZ, 0xb8, !PT ;  /* 0x0000000704047812 */ /* 0x002fe400078eb8ff */
[----:B--2---:R-:W-:-:S03]  /*03c0*/  LOP3.LUT R3, R3, 0xf, R10, 0xb8, !PT ;  /* 0x0000000f03037812 */ /* 0x004fc600078eb80a */
[----:B------:R3:W-:Y:S04]  /*03d0*/  STS [UR20+0x34], R4 ;  /* 0x00003404ff007988 */ /* 0x0007e80008000814 */
[----:B------:R3:W-:Y:S02]  /*03e0*/  STS [UR20+0x1c], R3 ;  /* 0x00001c03ff007988 */ /* 0x0007e40008000814 */
.L_x_5:
[----:B------:R-:W-:Y:S05]  /*03f0*/  BSYNC B0 ;  /* 0x0000000000007941 */ /* 0x000fea0003800000 */
.L_x_4:
[----:B------:R-:W-:Y:S04]  /*0400*/  BSSY B1, `(.L_x_6) ;  /* 0x000001a000017945 */ /* 0x000fe80003800000 */
[----:B------:R-:W-:Y:S04]  /*0410*/  BSSY B0, `(.L_x_7) ;  /* 0x0000015000007945 */ /* 0x000fe80003800000 */
[----:B------:R-:W-:Y:S05]  /*0420*/  @P2 BRA `(.L_x_8) ;  /* 0x0000000000202947 */ /* 0x000fea0003800000 */
[----:B-123--:R-:W1:Y:S02]  /*0430*/  LDS R3, [UR20+0x34] ;  /* 0x00003414ff037984 */ /* 0x00ee640008000800 */
[----:B-1----:R-:W-:-:S05]  /*0440*/  LOP3.LUT R3, R3, 0x38, RZ, 0xb8, !PT ;  /* 0x0000003803037812 */ /* 0x002fca00078eb8ff */
[----:B------:R1:W-:Y:S01]  /*0450*/  STS [UR20+0x34], R3 ;  /* 0x00003403ff007988 */ /* 0x0003e20008000814 */
[----:B------:R-:W-:Y:S05]  /*0460*/  @P2 BRA `(.L_x_9) ;  /* 0x0000000000202947 */ /* 0x000fea0003800000 */
[----:B-1----:R-:W1:Y:S01]  /*0470*/  LDS R3, [UR20+0x8] ;  /* 0x00000814ff037984 */ /* 0x002e620008000800 */
[----:B------:R-:W-:-:S05]  /*0480*/  IMAD.MOV.U32 R4, RZ, RZ, 0x780 ;  /* 0x00000780ff047424 */ /* 0x000fca00078e00ff */
[----:B-1----:R-:W-:-:S05]  /*0490*/  LOP3.LUT R3, R3, 0x500, R4, 0xd8, !PT ;  /* 0x0000050003037812 */ /* 0x002fca00078ed804 */
[----:B------:R4:W-:Y:S02]  /*04a0*/  STS [UR20+0x8], R3 ;  /* 0x00000803ff007988 */ /* 0x0009e40008000814 */
.L_x_8:
[----:B------:R-:W-:Y:S05]  /*04b0*/  @P2 BRA `(.L_x_10) ;  /* 0x0000000000282947 */ /* 0x000fea0003800000 */
[----:B-1234-:R-:W1:Y:S02]  /*04c0*/  LDS R3, [UR20+0x8] ;  /* 0x00000814ff037984 */ /* 0x01ee640008000800 */
[----:B-1----:R-:W-:-:S05]  /*04d0*/  LOP3.LUT R3, R3, 0x1800, RZ, 0xb8, !PT ;  /* 0x0000180003037812 */ /* 0x002fca00078eb8ff */
[----:B------:R2:W-:Y:S02]  /*04e0*/  STS [UR20+0x8], R3 ;  /* 0x00000803ff007988 */ /* 0x0005e40008000814 */
.L_x_9:
[----:B------:R-:W-:Y:S05]  /*04f0*/  @P2 BREAK B0 ;  /* 0x0000000000002942 */ /* 0x000fea0003800000 */
[----:B------:R-:W-:Y:S05]  /*0500*/  @P2 BRA `(.L_x_11) ;  /* 0x0000000000242947 */ /* 0x000fea0003800000 */
[----:B------:R-:W3:Y:S01]  /*0510*/  LDS R4, [UR20+0x8] ;  /* 0x00000814ff047984 */ /* 0x000ee20008000800 */
[----:B-12---:R-:W-:-:S05]  /*0520*/  IMAD.MOV.U32 R3, RZ, RZ, 0x6000 ;  /* 0x00006000ff037424 */ /* 0x006fca00078e00ff */
[----:B---3--:R-:W-:-:S04]  /*0530*/  LOP3.LUT R3, R4, 0x6000, R3, 0xd8, !PT ;  /* 0x0000600004037812 */ /* 0x008fc800078ed803 */
[----:B------:R-:W-:-:S05]  /*0540*/  LOP3.LUT R3, R3, 0x400000, RZ, 0xb8, !PT ;  /* 0x0040000003037812 */ /* 0x000fca00078eb8ff */
[----:B------:R5:W-:Y:S02]  /*0550*/  STS [UR20+0x8], R3 ;  /* 0x00000803ff007988 */ /* 0x000be40008000814 */
.L_x_10:
[----:B------:R-:W-:Y:S05]  /*0560*/  BSYNC B0 ;  /* 0x0000000000007941 */ /* 0x000fea0003800000 */
.L_x_7:
[----:B-12345:R-:W1:Y:S02]  /*0570*/  @!P2 LDS R3, [UR20+0x8] ;  /* 0x00000814ff03a984 */ /* 0x03ee640008000800 */
[----:B-1----:R-:W-:-:S05]  /*0580*/  @!P2 LOP3.LUT R3, R3, 0x8000, RZ, 0xb8, !PT ;  /* 0x000080000303a812 */ /* 0x002fca00078eb8ff */
[----:B------:R3:W-:Y:S02]  /*0590*/  @!P2 STS [UR20+0x8], R3 ;  /* 0x00000803ff00a988 */ /* 0x0007e40008000814 */
.L_x_11:
[----:B------:R-:W-:Y:S05]  /*05a0*/  BSYNC B1 ;  /* 0x0000000000017941 */ /* 0x000fea0003800000 */
.L_x_6:
[----:B------:R-:W-:Y:S05]  /*05b0*/  WARPSYNC.ALL ;  /* 0x0000000000007948 */ /* 0x000fea0003800000 */
[----:B------:R-:W4:Y:S02]  /*05c0*/  LDC R7, c[0x0][0x22c] ;  /* 0x00008b00ff077b82 */ /* 0x000f240000000800 */
[----:B----4-:R-:W-:Y:S01]  /*05d0*/  VIADD R7, R7, 0xffffffff ;  /* 0xffffffff07077836 */ /* 0x010fe20000000000 */
[----:B------:R-:W-:Y:S06]  /*05e0*/  @P0 BRA `(.L_x_12) ;  /* 0x0000000000280947 */ /* 0x000fec0003800000 */
[----:B-123--:R-:W1:Y:S01]  /*05f0*/  S2R R3, SR_LANEID ;  /* 0x0000000000037919 */ /* 0x00ee620000000000 */
[----:B------:R-:W-:Y:S05]  /*0600*/  WARPSYNC.ALL ;  /* 0x0000000000007948 */ /* 0x000fea0003800000 */
[----:B-1----:R-:W-:-:S05]  /*0610*/  IMAD.SHL.U32 R3, R3, 0x4, RZ ;  /* 0x0000000403037824 */ /* 0x002fca00078e00ff */
[----:B------:R-:W1:Y:S01]  /*0620*/  LDS R9, [R3+UR20] ;  /* 0x0000001403097984 */ /* 0x000e620008000800 */
[----:B------:R-:W-:-:S05]  /*0630*/  IADD3 R4, P1, R3, UR22, RZ ;  /* 0x0000001603047c10 */ /* 0x000fca000ff3e0ff */
[----:B------:R-:W-:-:S05]  /*0640*/  IMAD.X R5, RZ, RZ, UR23, P1 ;  /* 0x00000017ff057e24 */ /* 0x000fca00088e06ff */
[----:B-1----:R4:W5:Y:S01]  /*0650*/  ATOMG.E.EXCH.STRONG.GPU PT, RZ, [R4], R9 ;  /* 0x0000000904ff73a8 */ /* 0x00296200041ee100 */
[----:B------:R-:W-:-:S04]  /*0660*/  DEPBAR {5,4,3,2,1,0} ;  /* 0x0000003f0000791a */ /* 0x000fc80000000000 */
[----:B------:R4:W-:Y:S01]  /*0670*/  UTMACCTL.IV [UR22] ;  /* 0x00000000160079b9 */ /* 0x0009e20008000000 */
[----:B------:R-:W-:Y:S01]  /*0680*/  NOP ;  /* 0x0000000000007918 */ /* 0x000fe20000000000 */
.L_x_12:
[----:B------:R-:W-:Y:S05]  /*0690*/  @P0 BRA `(.L_x_13) ;  /* 0x00000000000c0947 */ /* 0x000fea0003800000 */
[----:B------:R0:W-:Y:S01]  /*06a0*/  UTMACMDFLUSH ;  /* 0x00000000000079b7 */ /* 0x0001e20000000000 */
[----:B------:R-:W-:Y:S05]  /*06b0*/  @P0 BRA `(.L_x_13) ;  /* 0x0000000000040947 */ /* 0x000fea0003800000 */
[----:B------:R-:W-:-:S04]  /*06c0*/  DEPBAR.LE SB0, 0x0 ;  /* 0x000080000000791a */ /* 0x000fc80000000000 */
.L_x_13:
[----:B------:R-:W-:Y:S05]  /*06d0*/  WARPSYNC.ALL ;  /* 0x0000000000007948 */ /* 0x000fea0003800000 */
[----:B-----5:R-:W-:Y:S06]  /*06e0*/  BAR.SYNC.DEFER_BLOCKING 0x0 ;  /* 0x0000000000007b1d */ /* 0x020fec0000010000 */
[----:B------:R-:W-:Y:S02]  /*06f0*/  BSSY B1, `(.L_x_14) ;  /* 0x000000b000017945 */ /* 0x000fe40003800000 */
[----:B------:R-:W-:Y:S06]  /*0700*/  BAR.SYNC.DEFER_BLOCKING 0x0 ;  /* 0x0000000000007b1d */ /* 0x000fec0000010000 */
[----:B------:R5:W-:Y:S01]  /*0710*/  @!P0 STS [R12], RZ ;  /* 0x000000ff0c008388 */ /* 0x000be20000000800 */
[----:B------:R-:W-:Y:S01]  /*0720*/  NOP ;  /* 0x0000000000007918 */ /* 0x000fe20000000000 */
[----:B------:R-:W-:Y:S05]  /*0730*/  @P2 BRA `(.L_x_15) ;  /* 0x0000000000182947 */ /* 0x000fea0003800000 */
[----:B-123--:R-:W1:Y:S01]  /*0740*/  LDS R3, [UR20+0x8] ;  /* 0x00000814ff037984 */ /* 0x00ee620008000800 */
[----:B----4-:R-:W2:Y:S01]  /*0750*/  LDC.64 R8, c[0x0][0x218] ;  /* 0x00008600ff087b82 */ /* 0x010ea20000000a00 */
[----:B------:R-:W-:Y:S02]  /*0760*/  IMAD.MOV.U32 R4, RZ, RZ, 0x70 ;  /* 0x00000070ff047424 */ /* 0x000fe400078e00ff */
[----:B--2---:R2:W-:Y:S03]  /*0770*/  STS.64 [UR20], R8 ;  /* 0x00000008ff007988 */ /* 0x0045e60008000a14 */
[----:B-1----:R-:W-:-:S05]  /*0780*/  LOP3.LUT R3, R3, 0x10, R4, 0xd8, !PT ;  /* 0x0000001003037812 */ /* 0x002fca00078ed804 */
[----:B------:R2:W-:Y:S02]  /*0790*/  STS [UR20+0x8], R3 ;  /* 0x00000803ff007988 */ /* 0x0005e40008000814 */
.L_x_15:
[----:B----4-:R-:W-:Y:S05]  /*07a0*/  BSYNC B1 ;  /* 0x0000000000017941 */ /* 0x010fea0003800000 */
.L_x_14:
[----:B------:R-:W-:Y:S04]  /*07b0*/  BSSY B1, `(.L_x_16) ;  /* 0x000000a000017945 */ /* 0x000fe80003800000 */
[----:B------:R-:W-:Y:S05]  /*07c0*/  @P2 BRA `(.L_x_17) ;  /* 0x0000000000202947 */ /* 0x000fea0003800000 */
[----:B-123--:R-:W1:Y:S01]  /*07d0*/  LDS R3, [UR20+0x34] ;  /* 0x00003414ff037984 */ /* 0x00ee620008000800 */
[----:B------:R-:W-:Y:S02]  /*07e0*/  IMAD.MOV.U32 R8, RZ, RZ, 0x3f000000 ;  /* 0x3f000000ff087424 */ /* 0x000fe400078e00ff */
[----:B------:R-:W-:Y:S01]  /*07f0*/  @!P2 IMAD.MOV.U32 R4, RZ, RZ, 0x3f ;  /* 0x0000003fff04a424 */ /* 0x000fe200078e00ff */
[----:B------:R-:W2:Y:S02]  /*0800*/  @!P2 LDS R5, [UR20+0x38] ;  /* 0x00003814ff05a984 */ /* 0x000ea40008000800 */
[----:B-1----:R-:W-:Y:S02]  /*0810*/  LOP3.LUT R3, R3, 0xff000000, R8, 0xb8, !PT ;  /* 0xff00000003037812 */ /* 0x002fe400078eb808 */
[----:B--2---:R-:W-:-:S03]  /*0820*/  @!P2 LOP3.LUT R4, R5, 0xff, R4, 0xb8, !PT ;  /* 0x000000ff0504a812 */ /* 0x004fc600078eb804 */
[----:B------:R4:W-:Y:S04]  /*0830*/  STS [UR20+0x34], R3 ;  /* 0x00003403ff007988 */ /* 0x0009e80008000814 */
[----:B------:R4:W-:Y:S02]  /*0840*/  @!P2 STS [UR20+0x38], R4 ;  /* 0x00003804ff00a988 */ /* 0x0009e40008000814 */
.L_x_17:
[----:B------:R-:W-:Y:S05]  /*0850*/  BSYNC B1 ;  /* 0x0000000000017941 */ /* 0x000fea0003800000 */
.L_x_16:
[----:B------:R-:W-:Y:S04]  /*0860*/  BSSY B1, `(.L_x_18) ;  /* 0x0000004000017945 */ /* 0x000fe80003800000 */
[----:B------:R-:W-:Y:S05]  /*0870*/  @P2 BRA `(.L_x_19) ;  /* 0x0000000000082947 */ /* 0x000fea0003800000 */
[----:B------:R1:W-:Y:S04]  /*0880*/  STS [UR20+0x24], R13 ;  /* 0x0000240dff007988 */ /* 0x0003e80008000814 */
[----:B------:R1:W-:Y:S02]  /*0890*/  STS [UR20+0x20], R7 ;  /* 0x00002007ff007988 */ /* 0x0003e40008000814 */
.L_x_19:
[----:B------:R-:W-:Y:S05]  /*08a0*/  BSYNC B1 ;  /* 0x0000000000017941 */ /* 0x000fea0003800000 */
.L_x_18:
[----:B------:R-:W-:Y:S04]  /*08b0*/  BSSY B1, `(.L_x_20) ;  /* 0x000000e000017945 */ /* 0x000fe80003800000 */
[----:B------:R-:W-:Y:S05]  /*08c0*/  @P2 BRA `(.L_x_21) ;  /* 0x0000000000302947 */ /* 0x000fea0003800000 */
[----:B----4-:R-:W4:Y:S01]  /*08d0*/  LDS R4, [UR20+0x34] ;  /* 0x00003414ff047984 */ /* 0x010f220008000800 */
[----:B------:R-:W4:Y:S03]  /*08e0*/  LDC.64 R10, c[0x0][0x240] ;  /* 0x00009000ff0a7b82 */ /* 0x000f260000000a00 */
[----:B-123--:R-:W1:Y:S01]  /*08f0*/  LDS R3, [UR20+0x1c] ;  /* 0x00001c14ff037984 */ /* 0x00ee620008000800 */
[C---:B----4-:R-:W-:Y:S01]  /*0900*/  SHF.L.U64.HI R8, R10.reuse, 0x1, R11 ;  /* 0x000000010a087819 */ /* 0x050fe2000001020b */
[----:B------:R-:W-:-:S03]  /*0910*/  IMAD.SHL.U32 R5, R10, 0x2, RZ ;  /* 0x000000020a057824 */ /* 0x000fc600078e00ff */
[--C-:B------:R-:W-:Y:S02]  /*0920*/  SHF.R.U32.HI R10, RZ, 0x4, R8.reuse ;  /* 0x00000004ff0a7819 */ /* 0x100fe40000011608 */
[----:B------:R-:W-:-:S05]  /*0930*/  SHF.R.U64 R5, R5, 0x4, R8 ;  /* 0x0000000405057819 */ /* 0x000fca0000001208 */
[----:B------:R2:W-:Y:S01]  /*0940*/  STS [UR20+0xc], R5 ;  /* 0x00000c05ff007988 */ /* 0x0005e20008000814 */
[----:B------:R-:W-:Y:S02]  /*0950*/  LOP3.LUT R4, R4, 0x7, RZ, 0xb8, !PT ;  /* 0x0000000704047812 */ /* 0x000fe400078eb8ff */
[----:B-1----:R-:W-:-:S03]  /*0960*/  LOP3.LUT R3, R3, 0xf, R10, 0xb8, !PT ;  /* 0x0000000f03037812 */ /* 0x002fc600078eb80a */
[----:B------:R2:W-:Y:S04]  /*0970*/  STS [UR20+0x34], R4 ;  /* 0x00003404ff007988 */ /* 0x0005e80008000814 */
[----:B------:R2:W-:Y:S02]  /*0980*/  STS [UR20+0x1c], R3 ;  /* 0x00001c03ff007988 */ /* 0x0005e40008000814 */
.L_x_21:
[----:B------:R-:W-:Y:S05]  /*0990*/  BSYNC B1 ;  /* 0x0000000000017941 */ /* 0x000fea0003800000 */
.L_x_20:
[----:B------:R-:W-:Y:S04]  /*09a0*/  BSSY B2, `(.L_x_22) ;  /* 0x000001a000027945 */ /* 0x000fe80003800000 */
[----:B------:R-:W-:Y:S04]  /*09b0*/  BSSY B1, `(.L_x_23) ;  /* 0x0000015000017945 */ /* 0x000fe80003800000 */
[----:B------:R-:W-:Y:S05]  /*09c0*/  @P2 BRA `(.L_x_24) ;  /* 0x0000000000202947 */ /* 0x000fea0003800000 */
[----:B-1234-:R-:W1:Y:S02]  /*09d0*/  LDS R3, [UR20+0x34] ;  /* 0x00003414ff037984 */ /* 0x01ee640008000800 */
[----:B-1----:R-:W-:-:S05]  /*09e0*/  LOP3.LUT R3, R3, 0x38, RZ, 0xb8, !PT ;  /* 0x0000003803037812 */ /* 0x002fca00078eb8ff */
[----:B------:R1:W-:Y:S01]  /*09f0*/  STS [UR20+0x34], R3 ;  /* 0x00003403ff007988 */ /* 0x0003e20008000814 */
[----:B------:R-:W-:Y:S05]  /*0a00*/  @P2 BRA `(.L_x_25) ;  /* 0x0000000000202947 */ /* 0x000fea0003800000 */
[----:B-1----:R-:W1:Y:S01]  /*0a10*/  LDS R3, [UR20+0x8] ;  /* 0x00000814ff037984 */ /* 0x002e620008000800 */
[----:B------:R-:W-:-:S05]  /*0a20*/  IMAD.MOV.U32 R4, RZ, RZ, 0x780 ;  /* 0x00000780ff047424 */ /* 0x000fca00078e00ff */
[----:B-1----:R-:W-:-:S05]  /*0a30*/  LOP3.LUT R3, R3, 0x500, R4, 0xd8, !PT ;  /* 0x0000050003037812 */ /* 0x002fca00078ed804 */
[----:B------:R1:W-:Y:S02]  /*0a40*/  STS [UR20+0x8], R3 ;  /* 0x00000803ff007988 */ /* 0x0003e40008000814 */
.L_x_24:
[----:B------:R-:W-:Y:S05]  /*0a50*/  @P2 BRA `(.L_x_26) ;  /* 0x0000000000282947 */ /* 0x000fea0003800000 */
[----:B-1234-:R-:W1:Y:S02]  /*0a60*/  LDS R3, [UR20+0x8] ;  /* 0x00000814ff037984 */ /* 0x01ee640008000800 */
[----:B-1----:R-:W-:-:S05]  /*0a70*/  LOP3.LUT R3, R3, 0x1800, RZ, 0xb8, !PT ;  /* 0x0000180003037812 */ /* 0x002fca00078eb8ff */
[----:B------:R2:W-:Y:S02]  /*0a80*/  STS [UR20+0x8], R3 ;  /* 0x00000803ff007988 */ /* 0x0005e40008000814 */
.L_x_25:
[----:B------:R-:W-:Y:S05]  /*0a90*/  @P2 BREAK B1 ;  /* 0x0000000000012942 */ /* 0x000fea0003800000 */
[----:B------:R-:W-:Y:S05]  /*0aa0*/  @P2 BRA `(.L_x_27) ;  /* 0x0000000000242947 */ /* 0x000fea0003800000 */
[----:B-12---:R-:W1:Y:S01]  /*0ab0*/  LDS R3, [UR20+0x8] ;  /* 0x00000814ff037984 */ /* 0x006e620008000800 */
[----:B------:R-:W-:-:S05]  /*0ac0*/  IMAD.MOV.U32 R4, RZ, RZ, 0x6000 ;  /* 0x00006000ff047424 */ /* 0x000fca00078e00ff */
[----:B-1----:R-:W-:-:S04]  /*0ad0*/  LOP3.LUT R3, R3, 0x6000, R4, 0xd8, !PT ;  /* 0x0000600003037812 */ /* 0x002fc800078ed804 */
[----:B------:R-:W-:-:S05]  /*0ae0*/  LOP3.LUT R3, R3, 0x400000, RZ, 0xb8, !PT ;  /* 0x0040000003037812 */ /* 0x000fca00078eb8ff */
[----:B------:R1:W-:Y:S02]  /*0af0*/  STS [UR20+0x8], R3 ;  /* 0x00000803ff007988 */ /* 0x0003e40008000814 */
.L_x_26:
[----:B------:R-:W-:Y:S05]  /*0b00*/  BSYNC B1 ;  /* 0x0000000000017941 */ /* 0x000fea0003800000 */
.L_x_23:
[----:B-1234-:R-:W1:Y:S02]  /*0b10*/  @!P2 LDS R3, [UR20+0x8] ;  /* 0x00000814ff03a984 */ /* 0x01ee640008000800 */
[----:B-1----:R-:W-:-:S05]  /*0b20*/  @!P2 LOP3.LUT R3, R3, 0x8000, RZ, 0xb8, !PT ;  /* 0x000080000303a812 */ /* 0x002fca00078eb8ff */
[----:B------:R3:W-:Y:S02]  /*0b30*/  @!P2 STS [UR20+0x8], R3 ;  /* 0x00000803ff00a988 */ /* 0x0007e40008000814 */
.L_x_27:
[----:B------:R-:W-:Y:S05]  /*0b40*/  BSYNC B2 ;  /* 0x0000000000027941 */ /* 0x000fea0003800000 */
.L_x_22:
[----:B------:R-:W-:Y:S05]  /*0b50*/  WARPSYNC.ALL ;  /* 0x0000000000007948 */ /* 0x000fea0003800000 */
[----:B------:R-:W-:-:S04]  /*0b60*/  UIADD3 UR25, UR5, 0x80, URZ ;  /* 0x0000008005197890 */ /* 0x000fc8000fffe03f */
[----:B------:R-:W-:-:S04]  /*0b70*/  UIADD3 UR24, UP0, UR25, UR26, URZ ;  /* 0x0000001a19187290 */ /* 0x000fc8000ff1e03f */
[----:B------:R-:W-:Y:S01]  /*0b80*/  ULEA.HI.X.SX32 UR25, UR25, UR27, 0x1, UP0 ;  /* 0x0000001b19197291 */ /* 0x000fe200080f0e3f */
[----:B------:R-:W-:Y:S11]  /*0b90*/  @P0 BRA `(.L_x_28) ;  /* 0x0000000000280947 */ /* 0x000ff60003800000 */
[----:B-123--:R-:W1:Y:S01]  /*0ba0*/  S2R R3, SR_LANEID ;  /* 0x0000000000037919 */ /* 0x00ee620000000000 */
[----:B------:R-:W-:Y:S05]  /*0bb0*/  WARPSYNC.ALL ;  /* 0x0000000000007948 */ /* 0x000fea0003800000 */
[----:B-1----:R-:W-:-:S05]  /*0bc0*/  IMAD.SHL.U32 R8, R3, 0x4, RZ ;  /* 0x0000000403087824 */ /* 0x002fca00078e00ff */
[----:B------:R-:W1:Y:S01]  /*0bd0*/  LDS R3, [R8+UR20] ;  /* 0x0000001408037984 */ /* 0x000e620008000800 */
[----:B------:R-:W-:-:S05]  /*0be0*/  IADD3 R4, P1, R8, UR24, RZ ;  /* 0x0000001808047c10 */ /* 0x000fca000ff3e0ff */
[----:B------:R-:W-:-:S05]  /*0bf0*/  IMAD.X R5, RZ, RZ, UR25, P1 ;  /* 0x00000019ff057e24 */ /* 0x000fca00088e06ff */
[----:B-1----:R4:W2:Y:S01]  /*0c00*/  ATOMG.E.EXCH.STRONG.GPU PT, RZ, [R4], R3 ;  /* 0x0000000304ff73a8 */ /* 0x0028a200041ee100 */
[----:B------:R-:W-:-:S04]  /*0c10*/  DEPBAR {5,4,3,2,1,0} ;  /* 0x0000003f0000791a */ /* 0x000fc80000000000 */
[----:B------:R4:W-:Y:S01]  /*0c20*/  UTMACCTL.IV [UR24] ;  /* 0x00000000180079b9 */ /* 0x0009e20008000000 */
[----:B------:R-:W-:Y:S01]  /*0c30*/  NOP ;  /* 0x0000000000007918 */ /* 0x000fe20000000000 */
.L_x_28:
[----:B------:R-:W-:Y:S05]  /*0c40*/  @P0 BRA `(.L_x_29) ;  /* 0x00000000000c0947 */ /* 0x000fea0003800000 */
[----:B------:R0:W-:Y:S01]  /*0c50*/  UTMACMDFLUSH ;  /* 0x00000000000079b7 */ /* 0x0001e20000000000 */
[----:B------:R-:W-:Y:S05]  /*0c60*/  @P0 BRA `(.L_x_29) ;  /* 0x0000000000040947 */ /* 0x000fea0003800000 */
[----:B------:R-:W-:-:S04]  /*0c70*/  DEPBAR.LE SB0, 0x0 ;  /* 0x000080000000791a */ /* 0x000fc80000000000 */
.L_x_29:
[----:B------:R-:W-:Y:S05]  /*0c80*/  WARPSYNC.ALL ;  /* 0x0000000000007948 */ /* 0x000fea0003800000 */
[----:B--2---:R-:W-:Y:S06]  /*0c90*/  BAR.SYNC.DEFER_BLOCKING 0x0 ;  /* 0x0000000000007b1d */ /* 0x004fec0000010000 */
[----:B------:R-:W-:Y:S02]  /*0ca0*/  BSSY B2, `(.L_x_30) ;  /* 0x000000b000027945 */ /* 0x000fe40003800000 */
[----:B------:R-:W-:Y:S06]  /*0cb0*/  BAR.SYNC.DEFER_BLOCKING 0x0 ;  /* 0x0000000000007b1d */ /* 0x000fec0000010000 */
[----:B------:R2:W-:Y:S01]  /*0cc0*/  @!P0 STS [R12], RZ ;  /* 0x000000ff0c008388 */ /* 0x0005e20000000800 */
[----:B------:R-:W-:Y:S01]  /*0cd0*/  NOP ;  /* 0x0000000000007918 */ /* 0x000fe20000000000 */
[----:B------:R-:W-:Y:S05]  /*0ce0*/  @P2 BRA `(.L_x_31) ;  /* 0x0000000000182947 */ /* 0x000fea0003800000 */
[----:B-1-34-:R-:W1:Y:S01]  /*0cf0*/  LDS R3, [UR20+0x8] ;  /* 0x00000814ff037984 */ /* 0x01ae620008000800 */
[----:B------:R-:W3:Y:S01]  /*0d00*/  LDC.64 R8, c[0x0][0x220] ;  /* 0x00008800ff087b82 */ /* 0x000ee20000000a00 */
[----:B------:R-:W-:Y:S02]  /*0d10*/  IMAD.MOV.U32 R4, RZ, RZ, 0x70 ;  /* 0x00000070ff047424 */ /* 0x000fe400078e00ff */
[----:B---3--:R3:W-:Y:S03]  /*0d20*/  STS.64 [UR20], R8 ;  /* 0x00000008ff007988 */ /* 0x0087e60008000a14 */
[----:B-1----:R-:W-:-:S05]  /*0d30*/  LOP3.LUT R3, R3, 0x10, R4, 0xd8, !PT ;  /* 0x0000001003037812 */ /* 0x002fca00078ed804 */
[----:B------:R3:W-:Y:S02]  /*0d40*/  STS [UR20+0x8], R3 ;  /* 0x00000803ff007988 */ /* 0x0007e40008000814 */
.L_x_31:
[----:B----4-:R-:W-:Y:S05]  /*0d50*/  BSYNC B2 ;  /* 0x0000000000027941 */ /* 0x010fea0003800000 */
.L_x_30:
[----:B------:R-:W-:Y:S04]  /*0d60*/  BSSY B3, `(.L_x_32) ;  /* 0x0000011000037945 */ /* 0x000fe80003800000 */
[----:B------:R-:W-:Y:S04]  /*0d70*/  BSSY B2, `(.L_x_33) ;  /* 0x000000e000027945 */ /* 0x000fe80003800000 */
[----:B------:R-:W-:Y:S05]  /*0d80*/  @P2 BRA `(.L_x_34) ;  /* 0x0000000000242947 */ /* 0x000fea0003800000 */
[----:B-1-3--:R-:W1:Y:S01]  /*0d90*/  LDS R3, [UR20+0x34] ;  /* 0x00003414ff037984 */ /* 0x00ae620008000800 */
[----:B------:R-:W-:-:S05]  /*0da0*/  IMAD.MOV.U32 R4, RZ, RZ, 0x3f000000 ;  /* 0x3f000000ff047424 */ /* 0x000fca00078e00ff */
[----:B-1----:R-:W-:-:S05]  /*0db0*/  LOP3.LUT R3, R3, 0xff000000, R4, 0xb8, !PT ;  /* 0xff00000003037812 */ /* 0x002fca00078eb804 */
[----:B------:R1:W-:Y:S01]  /*0dc0*/  STS [UR20+0x34], R3 ;  /* 0x00003403ff007988 */ /* 0x0003e20008000814 */
[----:B------:R-:W-:Y:S05]  /*0dd0*/  @P2 BRA `(.L_x_35) ;  /* 0x00000000001c2947 */ /* 0x000fea0003800000 */
[----:B-1----:R-:W1:Y:S01]  /*0de0*/  LDS R3, [UR20+0x38] ;  /* 0x00003814ff037984 */ /* 0x002e620008000800 */
[----:B------:R-:W-:-:S05]  /*0df0*/  IMAD.MOV.U32 R4, RZ, RZ, 0x7f ;  /* 0x0000007fff047424 */ /* 0x000fca00078e00ff */
[----:B-1----:R-:W-:-:S05]  /*0e00*/  LOP3.LUT R3, R3, 0xff, R4, 0xb8, !PT ;  /* 0x000000ff03037812 */ /* 0x002fca00078eb804 */
[----:B------:R4:W-:Y:S02]  /*0e10*/  STS [UR20+0x38], R3 ;  /* 0x00003803ff007988 */ /* 0x0009e40008000814 */
.L_x_34:
[----:B------:R-:W-:Y:S05]  /*0e20*/  @P2 BREAK B2 ;  /* 0x0000000000022942 */ /* 0x000fea0003800000 */
[----:B------:R-:W-:Y:S05]  /*0e30*/  @P2 BRA `(.L_x_36) ;  /* 0x00000000000c2947 */ /* 0x000fea0003800000 */
[----:B------:R1:W-:Y:S02]  /*0e40*/  STS [UR20+0x20], R7 ;  /* 0x00002007ff007988 */ /* 0x0003e40008000814 */
.L_x_35:
[----:B------:R-:W-:Y:S05]  /*0e50*/  BSYNC B2 ;  /* 0x0000000000027941 */ /* 0x000fea0003800000 */
.L_x_33:
[----:B------:R1:W-:Y:S02]  /*0e60*/  @!P2 STS [UR20+0x24], R6 ;  /* 0x00002406ff00a988 */ /* 0x0003e40008000814 */
.L_x_36:
[----:B------:R-:W-:Y:S05]  /*0e70*/  BSYNC B3 ;  /* 0x0000000000037941 */ /* 0x000fea0003800000 */
.L_x_32:
[----:B------:R-:W-:Y:S05]  /*0e80*/  WARPSYNC.ALL ;  /* 0x0000000000007948 */ /* 0x000fea0003800000 */
[----:B------:R-:W-:Y:S04]  /*0e90*/  BSSY B3, `(.L_x_37) ;  /* 0x000000e000037945 */ /* 0x000fe80003800000 */
[----:B------:R-:W-:Y:S05]  /*0ea0*/  @P2 BRA `(.L_x_38) ;  /* 0x0000000000302947 */ /* 0x000fea0003800000 */
[----:B------:R-:W5:Y:S01]  /*0eb0*/  LDS R4, [UR20+0x34] ;  /* 0x00003414ff047984 */ /* 0x000f620008000800 */
[----:B---3--:R-:W3:Y:S03]  /*0ec0*/  LDC.64 R8, c[0x0][0x248] ;  /* 0x00009200ff087b82 */ /* 0x008ee60000000a00 */
[----:B-1--4-:R-:W1:Y:S01]  /*0ed0*/  LDS R3, [UR20+0x1c] ;  /* 0x00001c14ff037984 */ /* 0x012e620008000800 */
[C---:B---3--:R-:W-:Y:S01]  /*0ee0*/  SHF.L.U64.HI R6, R8.reuse, 0x1, R9 ;  /* 0x0000000108067819 */ /* 0x048fe20000010209 */
[----:B------:R-:W-:-:S03]  /*0ef0*/  IMAD.SHL.U32 R5, R8, 0x2, RZ ;  /* 0x0000000208057824 */ /* 0x000fc600078e00ff */
[--C-:B------:R-:W-:Y:S02]  /*0f00*/  SHF.R.U32.HI R8, RZ, 0x4, R6.reuse ;  /* 0x00000004ff087819 */ /* 0x100fe40000011606 */
[----:B------:R-:W-:-:S05]  /*0f10*/  SHF.R.U64 R5, R5, 0x4, R6 ;  /* 0x0000000405057819 */ /* 0x000fca0000001206 */
[----:B------:R3:W-:Y:S01]  /*0f20*/  STS [UR20+0xc], R5 ;  /* 0x00000c05ff007988 */ /* 0x0007e20008000814 */
[----:B-----5:R-:W-:Y:S02]  /*0f30*/  LOP3.LUT R4, R4, 0x7, RZ, 0xb8, !PT ;  /* 0x0000000704047812 */ /* 0x020fe400078eb8ff */
[----:B-1----:R-:W-:-:S03]  /*0f40*/  LOP3.LUT R3, R3, 0xf, R8, 0xb8, !PT ;  /* 0x0000000f03037812 */ /* 0x002fc600078eb808 */
[----:B------:R3:W-:Y:S04]  /*0f50*/  STS [UR20+0x34], R4 ;  /* 0x00003404ff007988 */ /* 0x0007e80008000814 */
[----:B------:R3:W-:Y:S02]  /*0f60*/  STS [UR20+0x1c], R3 ;  /* 0x00001c03ff007988 */ /* 0x0007e40008000814 */
.L_x_38:
[----:B------:R-:W-:Y:S05]  /*0f70*/  BSYNC B3 ;  /* 0x0000000000037941 */ /* 0x000fea0003800000 */
.L_x_37:
[----:B------:R-:W-:Y:S04]  /*0f80*/  BSSY B3, `(.L_x_39) ;  /* 0x000001a000037945 */ /* 0x000fe80003800000 */
[----:B------:R-:W-:Y:S04]  /*0f90*/  BSSY B4, `(.L_x_40) ;  /* 0x0000015000047945 */ /* 0x000fe80003800000 */
[----:B------:R-:W-:Y:S05]  /*0fa0*/  @P2 BRA `(.L_x_41) ;  /* 0x0000000000202947 */ /* 0x000fea0003800000 */
[----:B-1-34-:R-:W1:Y:S02]  /*0fb0*/  LDS R3, [UR20+0x34] ;  /* 0x00003414ff037984 */ /* 0x01ae640008000800 */
[----:B-1----:R-:W-:-:S05]  /*0fc0*/  LOP3.LUT R3, R3, 0x38, RZ, 0xb8, !PT ;  /* 0x0000003803037812 */ /* 0x002fca00078eb8ff */
[----:B------:R1:W-:Y:S01]  /*0fd0*/  STS [UR20+0x34], R3 ;  /* 0x00003403ff007988 */ /* 0x0003e20008000814 */
[----:B------:R-:W-:Y:S05]  /*0fe0*/  @P2 BRA `(.L_x_42) ;  /* 0x0000000000202947 */ /* 0x000fea0003800000 */
[----:B-1----:R-:W1:Y:S01]  /*0ff0*/  LDS R3, [UR20+0x8] ;  /* 0x00000814ff037984 */ /* 0x002e620008000800 */
[----:B------:R-:W-:-:S05]  /*1000*/  IMAD.MOV.U32 R4, RZ, RZ, 0x780 ;  /* 0x00000780ff047424 */ /* 0x000fca00078e00ff */
[----:B-1----:R-:W-:-:S05]  /*1010*/  LOP3.LUT R3, R3, 0x500, R4, 0xd8, !PT ;  /* 0x0000050003037812 */ /* 0x002fca00078ed804 */
[----:B------:R1:W-:Y:S02]  /*1020*/  STS [UR20+0x8], R3 ;  /* 0x00000803ff007988 */ /* 0x0003e40008000814 */
.L_x_41:
[----:B------:R-:W-:Y:S05]  /*1030*/  @P2 BRA `(.L_x_43) ;  /* 0x0000000000282947 */ /* 0x000fea0003800000 */
[----:B-1-34-:R-:W1:Y:S02]  /*1040*/  LDS R3, [UR20+0x8] ;  /* 0x00000814ff037984 */ /* 0x01ae640008000800 */
[----:B-1----:R-:W-:-:S05]  /*1050*/  LOP3.LUT R3, R3, 0x1800, RZ, 0xb8, !PT ;  /* 0x0000180003037812 */ /* 0x002fca00078eb8ff */
[----:B------:R3:W-:Y:S02]  /*1060*/  STS [UR20+0x8], R3 ;  /* 0x00000803ff007988 */ /* 0x0007e40008000814 */
.L_x_42:
[----:B------:R-:W-:Y:S05]  /*1070*/  @P2 BREAK B4 ;  /* 0x0000000000042942 */ /* 0x000fea0003800000 */
[----:B------:R-:W-:Y:S05]  /*1080*/  @P2 BRA `(.L_x_44) ;  /* 0x0000000000242947 */ /* 0x000fea0003800000 */
[----:B-1-3--:R-:W1:Y:S01]  /*1090*/  LDS R3, [UR20+0x8] ;  /* 0x00000814ff037984 */ /* 0x00ae620008000800 */
[----:B------:R-:W-:-:S05]  /*10a0*/  IMAD.MOV.U32 R4, RZ, RZ, 0x6000 ;  /* 0x00006000ff047424 */ /* 0x000fca00078e00ff */
[----:B-1----:R-:W-:-:S04]  /*10b0*/  LOP3.LUT R3, R3, 0x6000, R4, 0xd8, !PT ;  /* 0x0000600003037812 */ /* 0x002fc800078ed804 */
[----:B------:R-:W-:-:S05]  /*10c0*/  LOP3.LUT R3, R3, 0x400000, RZ, 0xb8, !PT ;  /* 0x0040000003037812 */ /* 0x000fca00078eb8ff */
[----:B------:R1:W-:Y:S02]  /*10d0*/  STS [UR20+0x8], R3 ;  /* 0x00000803ff007988 */ /* 0x0003e40008000814 */
.L_x_43:
[----:B------:R-:W-:Y:S05]  /*10e0*/  BSYNC B4 ;  /* 0x0000000000047941 */ /* 0x000fea0003800000 */
.L_x_40:
[----:B-1-34-:R-:W1:Y:S02]  /*10f0*/  @!P2 LDS R3, [UR20+0x8] ;  /* 0x00000814ff03a984 */ /* 0x01ae640008000800 */
[----:B-1----:R-:W-:-:S05]  /*1100*/  @!P2 LOP3.LUT R3, R3, 0x8000, RZ, 0xb8, !PT ;  /* 0x000080000303a812 */ /* 0x002fca00078eb8ff */
[----:B------:R4:W-:Y:S02]  /*1110*/  @!P2 STS [UR20+0x8], R3 ;  /* 0x00000803ff00a988 */ /* 0x0009e40008000814 */
.L_x_44:
[----:B------:R-:W-:Y:S05]  /*1120*/  BSYNC B3 ;  /* 0x0000000000037941 */ /* 0x000fea0003800000 */
.L_x_39:
[----:B------:R-:W-:Y:S05]  /*1130*/  WARPSYNC.ALL ;  /* 0x0000000000007948 */ /* 0x000fea0003800000 */
[----:B------:R-:W-:Y:S01]  /*1140*/  UIADD3 UR5, UR5, 0x100, URZ ;  /* 0x0000010005057890 */ /* 0x000fe2000fffe03f */
[----:B------:R-:W-:Y:S01]  /*1150*/  ISETP.GE.AND P1, PT, R14, 0x1, PT ;  /* 0x000000010e00780c */ /* 0x000fe20003f26270 */
[----:B------:R-:W-:Y:S01]  /*1160*/  IMAD.MOV.U32 R88, RZ, RZ, RZ ;  /* 0x000000ffff587224 */ /* 0x000fe200078e00ff */
[----:B------:R-:W-:Y:S01]  /*1170*/  SHF.R.U32.HI R7, RZ, 0x5, R0 ;  /* 0x00000005ff077819 */ /* 0x000fe20000011600 */
[----:B------:R-:W-:-:S04]  /*1180*/  UIADD3 UR26, UP0, UR5, UR26, URZ ;  /* 0x0000001a051a7290 */ /* 0x000fc8000ff1e03f */
[----:B------:R-:W-:Y:S01]  /*1190*/  ULEA.HI.X.SX32 UR27, UR5, UR27, 0x1, UP0 ;  /* 0x0000001b051b7291 */ /* 0x000fe200080f0e3f */
[----:B------:R-:W-:Y:S11]  /*11a0*/  @P0 BRA `(.L_x_45) ;  /* 0x0000000000280947 */ /* 0x000ff60003800000 */
[----:B-1-34-:R-:W1:Y:S01]  /*11b0*/  S2R R3, SR_LANEID ;  /* 0x0000000000037919 */ /* 0x01ae620000000000 */
[----:B------:R-:W-:Y:S05]  /*11c0*/  WARPSYNC.ALL ;  /* 0x0000000000007948 */ /* 0x000fea0003800000 */
[----:B-1----:R-:W-:-:S05]  /*11d0*/  IMAD.SHL.U32 R6, R3, 0x4, RZ ;  /* 0x0000000403067824 */ /* 0x002fca00078e00ff */
[----:B------:R-:W1:Y:S01]  /*11e0*/  LDS R3, [R6+UR20] ;  /* 0x0000001406037984 */ /* 0x000e620008000800 */
[----:B------:R-:W-:-:S05]  /*11f0*/  IADD3 R4, P3, R6, UR26, RZ ;  /* 0x0000001a06047c10 */ /* 0x000fca000ff7e0ff */
[----:B------:R-:W-:-:S05]  /*1200*/  IMAD.X R5, RZ, RZ, UR27, P3 ;  /* 0x0000001bff057e24 */ /* 0x000fca00098e06ff */
[----:B-1----:R1:W3:Y:S01]  /*1210*/  ATOMG.E.EXCH.STRONG.GPU PT, RZ, [R4], R3 ;  /* 0x0000000304ff73a8 */ /* 0x0022e200041ee100 */
[----:B------:R-:W-:-:S04]  /*1220*/  DEPBAR {5,4,3,2,1,0} ;  /* 0x0000003f0000791a */ /* 0x000fc80000000000 */
[----:B------:R1:W-:Y:S01]  /*1230*/  UTMACCTL.IV [UR26] ;  /* 0x000000001a0079b9 */ /* 0x0003e20008000000 */
[----:B------:R-:W-:Y:S01]  /*1240*/  NOP ;  /* 0x0000000000007918 */ /* 0x000fe20000000000 */
.L_x_45:
[----:B------:R-:W-:Y:S05]  /*1250*/  @P0 BRA `(.L_x_46) ;  /* 0x00000000000c0947 */ /* 0x000fea0003800000 */
[----:B------:R0:W-:Y:S01]  /*1260*/  UTMACMDFLUSH ;  /* 0x00000000000079b7 */ /* 0x0001e20000000000 */
[----:B------:R-:W-:Y:S05]  /*1270*/  @P0 BRA `(.L_x_46) ;  /* 0x0000000000040947 */ /* 0x000fea0003800000 */
[----:B------:R-:W-:-:S04]  /*1280*/  DEPBAR.LE SB0, 0x0 ;  /* 0x000080000000791a */ /* 0x000fc80000000000 */
.L_x_46:
[----:B------:R-:W-:Y:S05]  /*1290*/  WARPSYNC.ALL ;  /* 0x0000000000007948 */ /* 0x000fea0003800000 */
[----:B---3--:R-:W-:Y:S01]  /*12a0*/  BAR.SYNC.DEFER_BLOCKING 0x0 ;  /* 0x0000000000007b1d */ /* 0x008fe20000010000 */
[----:B------:R-:W-:Y:S01]  /*12b0*/  R2UR UR21, R7 ;  /* 0x00000000071572ca */ /* 0x000fe200000e0000 */
[----:B------:R-:W-:Y:S01]  /*12c0*/  USHF.L.U32 UR36, UR37, 0x7, URZ ;  /* 0x0000000725247899 */ /* 0x000fe2000800063f */
[----:B------:R-:W-:Y:S01]  /*12d0*/  IMAD.MOV.U32 R89, RZ, RZ, RZ ;  /* 0x000000ffff597224 */ /* 0x000fe200078e00ff */
[----:B------:R-:W-:Y:S02]  /*12e0*/  CS2R R90, SRZ ;  /* 0x00000000005a7805 */ /* 0x000fe4000001ff00 */
[----:B------:R-:W-:Y:S01]  /*12f0*/  CS2R R92, SRZ ;  /* 0x00000000005c7805 */ /* 0x000fe2000001ff00 */
[----:B------:R-:W-:Y:S01]  /*1300*/  VOTEU.ALL UP0, P2 ;  /* 0x00000000003f7886 */ /* 0x000fe20001000000 */
[----:B------:R-:W-:Y:S01]  /*1310*/  UMOV UR6, 0x1 ;  /* 0x0000000100067882 */ /* 0x000fe20000000000 */
[----:B------:R-:W-:Y:S01]  /*1320*/  VOTEU.ALL UP1, P2 ;  /* 0x00000000003f7886 */ /* 0x000fe20001020000 */
[----:B------:R-:W-:Y:S01]  /*1330*/  VOTEU.ALL UP2, P2 ;  /* 0x00000000003f7886 */ /* 0x000fe20001040000 */
[----:B------:R-:W-:Y:S01]  /*1340*/  VOTEU.ALL UP3, P2 ;  /* 0x00000000003f7886 */ /* 0x000fe20001060000 */
[----:B------:R-:W-:-:S04]  /*1350*/  @!UP0 UIADD3 UR8, -UR6, 0x100000, URZ ;  /* 0x0010000006088890 */ /* 0x000fc8000fffe13f */
[----:B------:R-:W-:Y:S02]  /*1360*/  @!UP0 USHF.L.U32 UR9, UR8, 0xb, URZ ;  /* 0x0000000b08098899 */ /* 0x000fe4000800063f */
[----:B------:R-:W-:Y:S01]  /*1370*/  @!UP0 USHF.L.U32 UR8, UR8, 0x1, URZ ;  /* 0x0000000108088899 */ /* 0x000fe2000800063f */
[----:B------:R-:W-:Y:S01]  /*1380*/  CS2R R94, SRZ ;  /* 0x00000000005e7805 */ /* 0x000fe2000001ff00 */
        /* <DEDUP_REMOVED lines=12> */
[----:B------:R-:W-:Y:S01]  /*1450*/  VOTEU.ALL UP0, P2 ;  /* 0x00000000003f7886 */ /* 0x000fe20001000000 */
[----:B------:R-:W-:Y:S02]  /*1460*/  CS2R R102, SRZ ;  /* 0x0000000000667805 */ /* 0x000fe4000001ff00 */
[----:B------:R-:W-:Y:S02]  /*1470*/  CS2R R104, SRZ ;  /* 0x0000000000687805 */ /* 0x000fe4000001ff00 */
[----:B------:R-:W-:Y:S02]  /*1480*/  CS2R R106, SRZ ;  /* 0x00000000006a7805 */ /* 0x000fe4000001ff00 */
[----:B------:R-:W-:Y:S01]  /*1490*/  CS2R R108, SRZ ;  /* 0x00000000006c7805 */ /* 0x000fe2000001ff00 */
[----:B------:R-:W3:Y:S02]  /*14a0*/  FENCE.VIEW.ASYNC.S ;  /* 0x00000000000073c6 */ /* 0x000ee40000000000 */
[----:B---3--:R-:W3:Y:S02]  /*14b0*/  @!UP0 SYNCS.EXCH.64 URZ, [UR20+0x20000], UR8 ;  /* 0x02000008143f85b2 */ /* 0x008ee40008000100 */
[----:B---3--:R-:W-:Y:S01]  /*14c0*/  BAR.SYNC.DEFER_BLOCKING 0x0 ;  /* 0x0000000000007b1d */ /* 0x008fe20000010000 */
[----:B------:R-:W-:-:S02]  /*14d0*/  CS2R R110, SRZ ;  /* 0x00000000006e7805 */ /* 0x000fc4000001ff00 */
[----:B------:R-:W-:Y:S02]  /*14e0*/  CS2R R112, SRZ ;  /* 0x0000000000707805 */ /* 0x000fe4000001ff00 */
[----:B------:R-:W-:Y:S02]  /*14f0*/  CS2R R114, SRZ ;  /* 0x0000000000727805 */ /* 0x000fe4000001ff00 */
[----:B------:R-:W-:Y:S02]  /*1500*/  CS2R R116, SRZ ;  /* 0x0000000000747805 */ /* 0x000fe4000001ff00 */
[----:B------:R-:W-:Y:S02]  /*1510*/  CS2R R118, SRZ ;  /* 0x0000000000767805 */ /* 0x000fe4000001ff00 */
[----:B------:R-:W-:Y:S02]  /*1520*/  CS2R R120, SRZ ;  /* 0x0000000000787805 */ /* 0x000fe4000001ff00 */
        /* <DEDUP_REMOVED lines=16> */
[----:B------:R-:W-:Y:S01]  /*1630*/  CS2R R26, SRZ ;  /* 0x00000000001a7805 */ /* 0x000fe2000001ff00 */
[----:B------:R3:W4:Y:S02]  /*1640*/  @!UP1 SYNCS.EXCH.64 URZ, [UR20+0x20008], UR10 ;  /* 0x0200080a143f95b2 */ /* 0x0007240008000100 */
[----:B----4-:R-:W-:Y:S01]  /*1650*/  BAR.SYNC.DEFER_BLOCKING 0x0 ;  /* 0x0000000000007b1d */ /* 0x010fe20000010000 */
        /* <DEDUP_REMOVED lines=9> */
[----:B------:R-:W-:Y:S01]  /*16f0*/  CS2R R46, SRZ ;  /* 0x00000000002e7805 */ /* 0x000fe2000001ff00 */
[----:B---3--:R-:W-:Y:S01]  /*1700*/  USHF.L.U32 UR11, UR38, 0x7, URZ ;  /* 0x00000007260b7899 */ /* 0x008fe2000800063f */
        /* <DEDUP_REMOVED lines=12> */
[----:B------:R3:W4:Y:S02]  /*17d0*/  @!UP2 SYNCS.EXCH.64 URZ, [UR20+0x20010], UR12 ;  /* 0x0200100c143fa5b2 */ /* 0x0007240008000100 */
[----:B----4-:R-:W-:Y:S01]  /*17e0*/  BAR.SYNC.DEFER_BLOCKING 0x0 ;  /* 0x0000000000007b1d */ /* 0x010fe20000010000 */
[----:B------:R-:W-:Y:S02]  /*17f0*/  CS2R R72, SRZ ;  /* 0x0000000000487805 */ /* 0x000fe4000001ff00 */
[----:B------:R-:W-:-:S02]  /*1800*/  CS2R R74, SRZ ;  /* 0x00000000004a7805 */ /* 0x000fc4000001ff00 */
[----:B------:R-:W-:Y:S02]  /*1810*/  CS2R R76, SRZ ;  /* 0x00000000004c7805 */ /* 0x000fe4000001ff00 */
[----:B------:R-:W-:Y:S02]  /*1820*/  CS2R R78, SRZ ;  /* 0x00000000004e7805 */ /* 0x000fe4000001ff00 */
[----:B------:R-:W-:Y:S02]  /*1830*/  CS2R R80, SRZ ;  /* 0x0000000000507805 */ /* 0x000fe4000001ff00 */
[----:B------:R-:W-:Y:S02]  /*1840*/  CS2R R82, SRZ ;  /* 0x0000000000527805 */ /* 0x000fe4000001ff00 */
[----:B------:R-:W-:Y:S02]  /*1850*/  CS2R R84, SRZ ;  /* 0x0000000000547805 */ /* 0x000fe4000001ff00 */
[----:B------:R-:W-:Y:S01]  /*1860*/  CS2R R86, SRZ ;  /* 0x0000000000567805 */ /* 0x000fe2000001ff00 */
[----:B------:R3:W4:Y:S01]  /*1870*/  @!UP3 SYNCS.EXCH.64 URZ, [UR20+0x20018], UR6 ;  /* 0x02001806143fb5b2 */ /* 0x0007220008000100 */
[----:B------:R-:W-:Y:S05]  /*1880*/  @!P1 BRA `(.L_x_47) ;  /* 0x0000000800449947 */ /* 0x000fea0003800000 */
        /* <DEDUP_REMOVED lines=64> */
[----:B------:R-:W-:Y:S01]  /*1c90*/  UMOV UR5, URZ ;  /* 0x0000003f00057c82 */ /* 0x000fe20008000000 */
[----:B------:R-:W-:-:S05]  /*1ca0*/  UMOV UR10, URZ ;  /* 0x0000003f000a7c82 */ /* 0x000fca0008000000 */
.L_x_49:
[----:B----4-:R-:W-:Y:S01]  /*1cb0*/  BAR.SYNC.DEFER_BLOCKING 0x0 ;  /* 0x0000000000007b1d */ /* 0x010fe20000010000 */
[----:B------:R-:W-:Y:S01]  /*1cc0*/  ULEA UR31, UR5, UR20, 0x3 ;  /* 0x00000014051f7291 */ /* 0x000fe2000f8e183f */
[----:B-1----:R-:W-:Y:S01]  /*1cd0*/  @!P2 IMAD.MOV.U32 R4, RZ, RZ, 0x8000 ;  /* 0x00008000ff04a424 */ /* 0x002fe200078e00ff */
[----:B------:R-:W-:Y:S01]  /*1ce0*/  ELECT P0, URZ, PT ;  /* 0x00000000003f782f */ /* 0x000fe20003800000 */
[----:B------:R-:W-:Y:S01]  /*1cf0*/  IMAD.U32 R3, RZ, RZ, UR4 ;  /* 0x00000004ff037e24 */ /* 0x000fe2000f8e00ff */
[----:B------:R-:W-:Y:S02]  /*1d00*/  ULEA UR8, UR5, UR20, 0xe ;  /* 0x0000001405087291 */ /* 0x000fe4000f8e703f */
[C---:B------:R-:W-:Y:S02]  /*1d10*/  ISETP.LT.U32.AND P0, PT, R2.reuse, 0x20, P0 ;  /* 0x000000200200780c */ /* 0x040fe40000701070 */
[----:B------:R-:W-:Y:S02]  /*1d20*/  ELECT P1, URZ, PT ;  /* 0x00000000003f782f */ /* 0x000fe40003820000 */
[----:B------:R-:W-:Y:S01]  /*1d30*/  SHF.L.U32 R3, R3, 0x1f, RZ ;  /* 0x0000001f03037819 */ /* 0x000fe200000006ff */
[----:B------:R-:W-:Y:S01]  /*1d40*/  ULOP3.LUT UR16, UR21, 0x1, URZ, 0xc0, !UPT ;  /* 0x0000000115107892 */ /* 0x000fe2000f8ec03f */
[----:B------:R-:W-:Y:S01]  /*1d50*/  ISETP.LT.U32.AND P1, PT, R2, 0x40, P1 ;  /* 0x000000400200780c */ /* 0x000fe20000f21070 */
[----:B---3--:R-:W-:-:S02]  /*1d60*/  UIADD3 UR12, UR8, 0x10000, URZ ;  /* 0x00010000080c7890 */ /* 0x008fc4000fffe03f */
[----:B------:R-:W-:Y:S02]  /*1d70*/  ULEA UR18, UR16, UR36, 0x6 ;  /* 0x0000002410127291 */ /* 0x000fe4000f8e303f */
[----:B------:R-:W-:Y:S01]  /*1d80*/  ULEA UR16, UR16, UR12, 0xd ;  /* 0x0000000c10107291 */ /* 0x000fe2000f8e683f */
[----:B------:R-:W-:Y:S01]  /*1d90*/  UMOV UR19, UR10 ;  /* 0x0000000a00137c82 */ /* 0x000fe20008000000 */
[----:B------:R-:W-:Y:S01]  /*1da0*/  VOTEU.ANY UP0, P0 ;  /* 0x00000000003f7886 */ /* 0x000fe20000000100 */
[----:B------:R-:W-:Y:S01]  /*1db0*/  VOTEU.ANY UP2, P0 ;  /* 0x00000000003f7886 */ /* 0x000fe20000040100 */
[----:B------:R-:W-:Y:S01]  /*1dc0*/  USHF.R.U32.HI UR30, URZ, 0x4, UR12 ;  /* 0x000000043f1e7899 */ /* 0x000fe2000801160c */
[----:B------:R1:W-:Y:S01]  /*1dd0*/  @!P2 SYNCS.ARRIVE.TRANS64 RZ, [UR31+0x20000], R4 ;  /* 0x02000004ffffa9a7 */ /* 0x0003e2000800001f */
[----:B------:R3:W-:Y:S06]  /*1de0*/  MEMBAR.ALL.CTA ;  /* 0x0000000000007992 */ /* 0x0007ec0000008000 */
[----:B---3--:R-:W3:Y:S01]  /*1df0*/  FENCE.VIEW.ASYNC.S ;  /* 0x00000000000073c6 */ /* 0x008ee20000000000 */
[----:B------:R-:W-:Y:S01]  /*1e00*/  @UP0 UIADD3 UR9, UR31, 0x20000, URZ ;  /* 0x000200001f090890 */ /* 0x000fe2000fffe03f */
[----:B------:R-:W-:Y:S01]  /*1e10*/  @UP0 UMOV UR6, UR22 ;  /* 0x0000001600060c82 */ /* 0x000fe20008000000 */
[----:B------:R-:W-:Y:S01]  /*1e20*/  @UP0 UMOV UR7, UR23 ;  /* 0x0000001700070c82 */ /* 0x000fe20008000000 */
[----:B---3--:R-:W-:Y:S01]  /*1e30*/  VOTEU.ANY UP1, P1 ;  /* 0x00000000003f7886 */ /* 0x008fe20000820100 */
[----:B------:R-:W-:Y:S01]  /*1e40*/  VOTEU.ANY UP3, P1 ;  /* 0x00000000003f7886 */ /* 0x000fe20000860100 */
[----:B------:R-:W-:-:S02]  /*1e50*/  USHF.R.U32.HI UR12, URZ, 0x4, UR8 ;  /* 0x000000043f0c7899 */ /* 0x000fc40008011608 */
[----:B------:R-:W-:Y:S02]  /*1e60*/  USGXT.U32 UR30, UR30, 0xe ;  /* 0x0000000e1e1e789a */ /* 0x000fe40008000000 */
[----:B------:R-:W-:Y:S01]  /*1e70*/  @UP1 UIADD3 UR17, UR31, 0x20000, URZ ;  /* 0x000200001f111890 */ /* 0x000fe2000fffe03f */
[----:B------:R-:W-:Y:S01]  /*1e80*/  @UP1 UMOV UR28, UR24 ;  /* 0x00000018001c1c82 */ /* 0x000fe20008000000 */
[----:B------:R-:W-:Y:S01]  /*1e90*/  @UP1 UMOV UR29, UR25 ;  /* 0x00000019001d1c82 */ /* 0x000fe20008000000 */
[----:B------:R-:W-:Y:S02]  /*1ea0*/  USGXT.U32 UR12, UR12, 0xe ;  /* 0x0000000e0c0c789a */ /* 0x000fe40008000000 */
[----:B------:R-:W-:Y:S01]  /*1eb0*/  ULOP3.LUT UR14, UR30, 0x2000000, URZ, 0xfc, !UPT ;  /* 0x020000001e0e7892 */ /* 0x000fe2000f8efc3f */
[----:B------:R-:W-:Y:S01]  /*1ec0*/  UMOV UR13, 0x40000040 ;  /* 0x40000040000d7882 */ /* 0x000fe20000000000 */
[----:B------:R-:W-:Y:S01]  /*1ed0*/  UMOV UR15, 0x40000040 ;  /* 0x40000040000f7882 */ /* 0x000fe20000000000 */
[----:B------:R-:W-:Y:S06]  /*1ee0*/  BAR.SYNC.DEFER_BLOCKING 0x0 ;  /* 0x0000000000007b1d */ /* 0x000fec0000010000 */
[----:B------:R1:W-:Y:S02]  /*1ef0*/  @UP2 UTMALDG.2D [UR8], [UR6] ;  /* 0x00000008060025b4 */ /* 0x0003e40008008000 */
[----:B------:R-:W-:Y:S06]  /*1f00*/  BAR.SYNC.DEFER_BLOCKING 0x0 ;  /* 0x0000000000007b1d */ /* 0x000fec0000010000 */
[----:B------:R1:W-:Y:S02]  /*1f10*/  @UP3 UTMALDG.2D [UR16], [UR28] ;  /* 0x000000101c0035b4 */ /* 0x0003e40008008000 */
[----:B------:R-:W-:Y:S06]  /*1f20*/  BAR.SYNC.DEFER_BLOCKING 0x0 ;  /* 0x0000000000007b1d */ /* 0x000fec0000010000 */
[----:B------:R-:W3:Y:S02]  /*1f30*/  SYNCS.PHASECHK.TRANS64.TRYWAIT P0, [UR31+0x20000], R3 ;  /* 0x02000003ff0075a7 */ /* 0x000ee4000800015f */
[----:B-1-3--:R-:W-:Y:S05]  /*1f40*/  @!P0 BRA `(.L_x_48) ;  /* 0x0000000800788947 */ /* 0x00afea0003800000 */
.L_x_50:
[----:B------:R-:W-:Y:S02]  /*1f50*/  WARPGROUP.DEPBAR.LE gsb0, 0x0 ;  /* 0x00008000000079c5 */ /* 0x000fe40000010000 */
[----:B------:R-:W-:Y:S01]  /*1f60*/  WARPGROUP.ARRIVE ;  /* 0x00000000000079c5 */ /* 0x000fe20000000000 */
[----:B------:R-:W-:Y:S01]  /*1f70*/  UIADD3 UR16, UP0, UR12, 0x2, URZ ;  /* 0x000000020c107890 */ /* 0x000fe2000ff1e03f */
[----:B------:R-:W1:Y:S01]  /*1f80*/  LDC R3, c[0x0][0x230] ;  /* 0x00008c00ff037b82 */ /* 0x000e620000000800 */
[----:B------:R-:W-:Y:S01]  /*1f90*/  UIADD3 UR18, UP1, UR30, 0x2000080, URZ ;  /* 0x020000801e127890 */ /* 0x000fe2000ff3e03f */
[----:B------:R-:W-:Y:S02]  /*1fa0*/  UMOV UR6, URZ ;  /* 0x0000003f00067c82 */ /* 0x000fe40008000000 */
[----:B------:R-:W-:Y:S01]  /*1fb0*/  HGMMA.64x128x16.F32.BF16 R88, gdesc[UR12].tnspB, R88 ;  /* 0x41e000000c5879f0 */ /* 0x000fe20008701858 */
[----:B------:R-:W-:Y:S01]  /*1fc0*/  UMOV UR7, URZ ;  /* 0x0000003f00077c82 */ /* 0x000fe20008000000 */
[----:B------:R-:W-:-:S02]  /*1fd0*/  UIADD3.X UR17, UR6, 0x40000040, URZ, UP0, !UPT ;  /* 0x4000004006117890 */ /* 0x000fc400087fe43f */
[----:B------:R-:W-:Y:S02]  /*1fe0*/  UIADD3.X UR19, UR7, 0x40000040, URZ, UP1, !UPT ;  /* 0x4000004007137890 */ /* 0x000fe40008ffe43f */
[----:B------:R-:W-:Y:S02]  /*1ff0*/  UIADD3.64 UR32, UR16, 0x2, URZ ;  /* 0x0000000210207897 */ /* 0x000fe4000fffe03f */
[----:B------:R-:W-:Y:S02]  /*2000*/  UIADD3.64 UR34, UR18, 0x80, URZ ;  /* 0x0000008012227897 */ /* 0x000fe4000fffe03f */
[----:B------:R-:W-:Y:S02]  /*2010*/  UIADD3.64 UR28, UR16, 0x4, URZ ;  /* 0x00000004101c7897 */ /* 0x000fe4000fffe03f */
[----:B------:R-:W-:Y:S02]  /*2020*/  UIADD3.64 UR30, UR18, 0x100, URZ ;  /* 0x00000100121e7897 */ /* 0x000fe4000fffe03f */
[----:B------:R-:W-:-:S02]  /*2030*/  UIADD3.64 UR12, UR16, 0x1fe, URZ ;  /* 0x000001fe100c7897 */ /* 0x000fc4000fffe03f */
[----:B------:R-:W-:Y:S02]  /*2040*/  UIADD3 UR10, UR10, 0x40, URZ ;  /* 0x000000400a0a7890 */ /* 0x000fe4000fffe03f */
[----:B------:R-:W-:-:S04]  /*2050*/  UIADD3 UR5, UR5, 0x1, URZ ;  /* 0x0000000105057890 */ /* 0x000fc8000fffe03f */
[----:B-1----:R-:W-:Y:S01]  /*2060*/  ISETP.LE.AND P0, PT, R3, UR10, PT ;  /* 0x0000000a03007c0c */ /* 0x002fe2000bf03270 */
[----:B------:R-:W-:-:S04]  /*2070*/  UISETP.NE.U32.AND UP0, UPT, UR5, 0x4, UPT ;  /* 0x000000040500788c */ /* 0x000fc8000bf05070 */
[----:B------:R-:W-:Y:S02]  /*2080*/  USEL UR6, URZ, 0x1, UP0 ;  /* 0x000000013f067887 */ /* 0x000fe40008000000 */
[----:B------:R-:W-:Y:S02]  /*2090*/  USEL UR5, UR5, URZ, UP0 ;  /* 0x0000003f05057287 */ /* 0x000fe40008000000 */
[----:B------:R-:W-:Y:S01]  /*20a0*/  ULOP3.LUT UR4, UR4, UR6, URZ, 0x3c, !UPT ;  /* 0x0000000604047292 */ /* 0x000fe2000f8e3c3f */
[----:B------:R-:W-:-:S12]  /*20b0*/  HGMMA.64x128x16.F32.BF16 R88, gdesc[UR16].tnspB, R88 ;  /* 0x41e00000105879f0 */ /* 0x000fd80008701858 */
[----:B------:R-:W-:Y:S01]  /*20c0*/  HGMMA.64x128x16.F32.BF16 R88, gdesc[UR32].tnspB, R88 ;  /* 0x41e00000205879f0 */ /* 0x000fe20008701858 */
[----:B------:R-:W-:-:S11]  /*20d0*/  UIADD3.64 UR32, UR16, 0x202, URZ ;  /* 0x0000020210207897 */ /* 0x000fd6000fffe03f */
[----:B------:R-:W-:-:S12]  /*20e0*/  HGMMA.64x128x16.F32.BF16 R88, gdesc[UR28].tnspB, R88 ;  /* 0x41e000001c5879f0 */ /* 0x000fd80008701858 */
[----:B------:R-:W-:Y:S01]  /*20f0*/  HGMMA.64x128x16.F32.BF16 R24, gdesc[UR12].tnspB, R24 ;  /* 0x41e000000c1879f0 */ /* 0x000fe20008701818 */
[----:B------:R-:W-:Y:S01]  /*2100*/  UIADD3.64 UR12, UR16, 0x200, URZ ;  /* 0x00000200100c7897 */ /* 0x000fe2000fffe03f */
[----:B------:R-:W-:Y:S01]  /*2110*/  UMOV UR14, UR18 ;  /* 0x00000012000e7c82 */ /* 0x000fe20008000000 */
[----:B------:R-:W-:Y:S01]  /*2120*/  UMOV UR15, UR19 ;  /* 0x00000013000f7c82 */ /* 0x000fe20008000000 */
[----:B------:R-:W-:Y:S01]  /*2130*/  UIADD3.64 UR16, UR16, 0x204, URZ ;  /* 0x0000020410107897 */ /* 0x000fe2000fffe03f */
[----:B------:R-:W-:Y:S01]  /*2140*/  UMOV UR18, UR30 ;  /* 0x0000001e00127c82 */ /* 0x000fe20008000000 */
[----:B------:R-:W-:-:S06]  /*2150*/  UMOV UR19, UR31 ;  /* 0x0000001f00137c82 */ /* 0x000fcc0008000000 */
[----:B------:R-:W-:-:S12]  /*2160*/  HGMMA.64x128x16.F32.BF16 R24, gdesc[UR12].tnspB, R24 ;  /* 0x41e000000c1879f0 */ /* 0x000fd80008701818 */
[----:B------:R-:W-:-:S12]  /*2170*/  HGMMA.64x128x16.F32.BF16 R24, gdesc[UR32].tnspB, R24 ;  /* 0x41e00000201879f0 */ /* 0x000fd80008701818 */
[----:B------:R-:W-:Y:S01]  /*2180*/  HGMMA.64x128x16.F32.BF16 R24, gdesc[UR16].tnspB, R24, gsb0 ;  /* 0x41e00000101879f0 */ /* 0x000fe20008001818 */
[----:B------:R-:W-:Y:S05]  /*2190*/  @!P0 BRA `(.L_x_49) ;  /* 0xfffffff800c48947 */ /* 0x000fea000383ffff */
.L_x_47:
[----:B------:R-:W-:Y:S02]  /*21a0*/  WARPGROUP.DEPBAR.LE gsb0, 0x0 ;  /* 0x00008000000079c5 */ /* 0x000fe40000010000 */
[----:B----4-:R-:W-:Y:S01]  /*21b0*/  BAR.SYNC.DEFER_BLOCKING 0x0 ;  /* 0x0000000000007b1d */ /* 0x010fe20000010000 */
[C---:B-1----:R-:W-:Y:S01]  /*21c0*/  IMAD.SHL.U32 R3, R0.reuse, 0x80, RZ ;  /* 0x0000008000037824 */ /* 0x042fe200078e00ff */
[----:B------:R-:W-:Y:S01]  /*21d0*/  ELECT P0, URZ, PT ;  /* 0x00000000003f782f */ /* 0x000fe20003800000 */
[----:B------:R-:W-:Y:S01]  /*21e0*/  IMAD.SHL.U32 R4, R0, 0x10, RZ ;  /* 0x0000001000047824 */ /* 0x000fe200078e00ff */
[----:B------:R-:W-:Y:S01]  /*21f0*/  F2FP.BF16.F32.PACK_AB R88, R89, R88 ;  /* 0x000000585958723e */ /* 0x000fe200000010ff */
[----:B------:R-:W-:Y:S01]  /*2200*/  ULOP3.LUT UR21, UR21, 0x1, URZ, 0xc0, !UPT ;  /* 0x0000000115157892 */ /* 0x000fe2000f8ec03f */
[----:B------:R-:W-:Y:S01]  /*2210*/  LOP3.LUT R3, R3, 0x780, RZ, 0xc0, !PT ;  /* 0x0000078003037812 */ /* 0x000fe200078ec0ff */
[----:B------:R-:W-:Y:S01]  /*2220*/  UMOV UR10, UR11 ;  /* 0x0000000b000a7c82 */ /* 0x000fe20008000000 */
[----:B------:R-:W-:Y:S01]  /*2230*/  F2FP.BF16.F32.PACK_AB R89, R91, R90 ;  /* 0x0000005a5b59723e */ /* 0x000fe200000010ff */
[----:B------:R-:W-:Y:S01]  /*2240*/  ULEA UR8, UR21, UR20, 0xe ;  /* 0x0000001415087291 */ /* 0x000fe2000f8e703f */
[----:B------:R-:W-:Y:S01]  /*2250*/  LOP3.LUT R3, R3, 0x70, R4, 0xf8, !PT ;  /* 0x0000007003037812 */ /* 0x000fe200078ef804 */
[----:B------:R-:W-:Y:S01]  /*2260*/  ULEA UR9, UR21, UR36, 0x6 ;  /* 0x0000002415097291 */ /* 0x000fe2000f8e303f */
[----:B------:R-:W-:-:S02]  /*2270*/  F2FP.BF16.F32.PACK_AB R120, R121, R120 ;  /* 0x000000787978723e */ /* 0x000fc400000010ff */
[----:B------:R-:W-:Y:S01]  /*2280*/  LOP3.LUT R3, R3, 0x10, R0, 0x78, !PT ;  /* 0x0000001003037812 */ /* 0x000fe200078e7800 */
[----:B------:R-:W-:Y:S01]  /*2290*/  IMAD.SHL.U32 R0, R0, 0x40, RZ ;  /* 0x0000004000007824 */ /* 0x000fe200078e00ff */
[----:B------:R-:W-:Y:S02]  /*22a0*/  ISETP.LT.U32.AND P0, PT, R2, 0x40, P0 ;  /* 0x000000400200780c */ /* 0x000fe40000701070 */
[----:B------:R-:W-:Y:S02]  /*22b0*/  F2FP.BF16.F32.PACK_AB R90, R93, R92 ;  /* 0x0000005c5d5a723e */ /* 0x000fe400000010ff */
[----:B------:R-:W-:Y:S02]  /*22c0*/  LOP3.LUT R0, R3, 0x1800, R0, 0xf8, !PT ;  /* 0x0000180003007812 */ /* 0x000fe400078ef800 */
[----:B------:R-:W-:Y:S01]  /*22d0*/  F2FP.BF16.F32.PACK_AB R91, R95, R94 ;  /* 0x0000005e5f5b723e */ /* 0x000fe200000010ff */
[----:B------:R-:W1:Y:S02]  /*22e0*/  @!P2 SYNCS.CCTL.IV [UR20+0x20000] ;  /* 0x02000000ff00a9b1 */ /* 0x000e640008000014 */
[----:B-1----:R-:W-:Y:S01]  /*22f0*/  BAR.SYNC.DEFER_BLOCKING 0x0 ;  /* 0x0000000000007b1d */ /* 0x002fe20000010000 */
[C---:B------:R-:W-:Y:S01]  /*2300*/  LOP3.LUT R3, R0.reuse, 0x20, RZ, 0x3c, !PT ;  /* 0x0000002000037812 */ /* 0x040fe200078e3cff */
[----:B------:R-:W-:Y:S01]  /*2310*/  VIADD R2, R0, UR20 ;  /* 0x0000001400027c36 */ /* 0x000fe20008000000 */
[----:B------:R-:W-:-:S02]  /*2320*/  F2FP.BF16.F32.PACK_AB R121, R123, R122 ;  /* 0x0000007a7b79723e */ /* 0x000fc400000010ff */
[----:B------:R-:W-:Y:S01]  /*2330*/  F2FP.BF16.F32.PACK_AB R24, R25, R24 ;  /* 0x000000181918723e */ /* 0x000fe200000010ff */
[----:B------:R-:W-:Y:S01]  /*2340*/  VIADD R3, R3, UR20 ;  /* 0x0000001403037c36 */ /* 0x000fe20008000000 */
[----:B------:R-:W-:Y:S01]  /*2350*/  F2FP.BF16.F32.PACK_AB R122, R125, R124 ;  /* 0x0000007c7d7a723e */ /* 0x000fe200000010ff */
[----:B------:R-:W-:Y:S01]  /*2360*/  VOTEU.ANY UP0, P0 ;  /* 0x00000000003f7886 */ /* 0x000fe20000000100 */
[----:B------:R-:W-:Y:S01]  /*2370*/  F2FP.BF16.F32.PACK_AB R123, R127, R126 ;  /* 0x0000007e7f7b723e */ /* 0x000fe200000010ff */
[----:B------:R-:W-:Y:S01]  /*2380*/  VOTEU.ANY UP1, P0 ;  /* 0x00000000003f7886 */ /* 0x000fe20000020100 */
[----:B------:R-:W-:Y:S02]  /*2390*/  F2FP.BF16.F32.PACK_AB R25, R27, R26 ;  /* 0x0000001a1b19723e */ /* 0x000fe400000010ff */
[----:B------:R-:W-:Y:S01]  /*23a0*/  F2FP.BF16.F32.PACK_AB R56, R57, R56 ;  /* 0x000000383938723e */ /* 0x000fe200000010ff */
[----:B---3--:R-:W-:Y:S01]  /*23b0*/  @UP0 UMOV UR6, UR26 ;  /* 0x0000001a00060c82 */ /* 0x008fe20008000000 */
[----:B------:R-:W-:Y:S01]  /*23c0*/  F2FP.BF16.F32.PACK_AB R96, R97, R96 ;  /* 0x000000606160723e */ /* 0x000fe200000010ff */
[----:B------:R-:W-:Y:S01]  /*23d0*/  @UP0 UMOV UR7, UR27 ;  /* 0x0000001b00070c82 */ /* 0x000fe20008000000 */
[----:B------:R-:W-:-:S02]  /*23e0*/  F2FP.BF16.F32.PACK_AB R26, R29, R28 ;  /* 0x0000001c1d1a723e */ /* 0x000fc400000010ff */
[----:B------:R-:W-:Y:S02]  /*23f0*/  F2FP.BF16.F32.PACK_AB R27, R31, R30 ;  /* 0x0000001e1f1b723e */ /* 0x000fe400000010ff */
[----:B------:R-:W-:Y:S02]  /*2400*/  F2FP.BF16.F32.PACK_AB R57, R59, R58 ;  /* 0x0000003a3b39723e */ /* 0x000fe400000010ff */
[----:B------:R-:W-:Y:S01]  /*2410*/  F2FP.BF16.F32.PACK_AB R97, R99, R98 ;  /* 0x000000626361723e */ /* 0x000fe200000010ff */
[----:B------:R-:W1:Y:S02]  /*2420*/  @!P2 SYNCS.CCTL.IV [UR20+0x20008] ;  /* 0x02000800ff00a9b1 */ /* 0x000e640008000014 */
[----:B-1----:R-:W-:Y:S01]  /*2430*/  BAR.SYNC.DEFER_BLOCKING 0x0 ;  /* 0x0000000000007b1d */ /* 0x002fe20000010000 */
[----:B------:R-:W-:Y:S02]  /*2440*/  F2FP.BF16.F32.PACK_AB R128, R129, R128 ;  /* 0x000000808180723e */ /* 0x000fe400000010ff */
[----:B------:R-:W-:-:S02]  /*2450*/  F2FP.BF16.F32.PACK_AB R58, R61, R60 ;  /* 0x0000003c3d3a723e */ /* 0x000fc400000010ff */
[----:B------:R-:W-:Y:S02]  /*2460*/  F2FP.BF16.F32.PACK_AB R59, R63, R62 ;  /* 0x0000003e3f3b723e */ /* 0x000fe400000010ff */
[----:B------:R-:W-:Y:S02]  /*2470*/  LOP3.LUT R4, R0, 0x40, RZ, 0x3c, !PT ;  /* 0x0000004000047812 */ /* 0x000fe400078e3cff */
[----:B------:R-:W-:Y:S02]  /*2480*/  F2FP.BF16.F32.PACK_AB R98, R101, R100 ;  /* 0x000000646562723e */ /* 0x000fe400000010ff */
[----:B------:R-:W-:Y:S01]  /*2490*/  F2FP.BF16.F32.PACK_AB R99, R103, R102 ;  /* 0x000000666763723e */ /* 0x000fe200000010ff */
[----:B------:R-:W-:Y:S01]  /*24a0*/  VIADD R4, R4, UR20 ;  /* 0x0000001404047c36 */ /* 0x000fe20008000000 */
[----:B------:R-:W-:Y:S02]  /*24b0*/  F2FP.BF16.F32.PACK_AB R129, R131, R130 ;  /* 0x000000828381723e */ /* 0x000fe400000010ff */
[----:B------:R-:W-:-:S02]  /*24c0*/  F2FP.BF16.F32.PACK_AB R32, R33, R32 ;  /* 0x000000202120723e */ /* 0x000fc400000010ff */
[----:B------:R-:W-:Y:S02]  /*24d0*/  F2FP.BF16.F32.PACK_AB R130, R133, R132 ;  /* 0x000000848582723e */ /* 0x000fe400000010ff */
[----:B------:R-:W-:Y:S02]  /*24e0*/  F2FP.BF16.F32.PACK_AB R131, R135, R134 ;  /* 0x000000868783723e */ /* 0x000fe400000010ff */
[----:B------:R-:W-:Y:S02]  /*24f0*/  F2FP.BF16.F32.PACK_AB R33, R35, R34 ;  /* 0x000000222321723e */ /* 0x000fe400000010ff */
[----:B------:R-:W-:Y:S01]  /*2500*/  F2FP.BF16.F32.PACK_AB R64, R65, R64 ;  /* 0x000000404140723e */ /* 0x000fe200000010ff */
[----:B------:R-:W1:Y:S02]  /*2510*/  @!P2 SYNCS.CCTL.IV [UR20+0x20010] ;  /* 0x02001000ff00a9b1 */ /* 0x000e640008000014 */
[----:B-1----:R-:W-:Y:S01]  /*2520*/  BAR.SYNC.DEFER_BLOCKING 0x0 ;  /* 0x0000000000007b1d */ /* 0x002fe20000010000 */
[----:B------:R-:W-:-:S02]  /*2530*/  F2FP.BF16.F32.PACK_AB R104, R105, R104 ;  /* 0x000000686968723e */ /* 0x000fc400000010ff */
[----:B------:R-:W-:Y:S02]  /*2540*/  F2FP.BF16.F32.PACK_AB R34, R37, R36 ;  /* 0x000000242522723e */ /* 0x000fe400000010ff */
[----:B------:R-:W-:Y:S02]  /*2550*/  F2FP.BF16.F32.PACK_AB R35, R39, R38 ;  /* 0x000000262723723e */ /* 0x000fe400000010ff */
[----:B------:R-:W-:Y:S02]  /*2560*/  F2FP.BF16.F32.PACK_AB R65, R67, R66 ;  /* 0x000000424341723e */ /* 0x000fe400000010ff */
[----:B------:R-:W-:Y:S02]  /*2570*/  F2FP.BF16.F32.PACK_AB R105, R107, R106 ;  /* 0x0000006a6b69723e */ /* 0x000fe400000010ff */
[----:B------:R-:W-:Y:S02]  /*2580*/  F2FP.BF16.F32.PACK_AB R136, R137, R136 ;  /* 0x000000888988723e */ /* 0x000fe400000010ff */
[----:B------:R-:W-:-:S02]  /*2590*/  F2FP.BF16.F32.PACK_AB R66, R69, R68 ;  /* 0x000000444542723e */ /* 0x000fc400000010ff */
[----:B------:R-:W-:Y:S02]  /*25a0*/  F2FP.BF16.F32.PACK_AB R67, R71, R70 ;  /* 0x000000464743723e */ /* 0x000fe400000010ff */
[----:B------:R-:W-:Y:S02]  /*25b0*/  LOP3.LUT R0, R0, 0x60, RZ, 0x3c, !PT ;  /* 0x0000006000007812 */ /* 0x000fe400078e3cff */
[----:B------:R-:W-:Y:S02]  /*25c0*/  F2FP.BF16.F32.PACK_AB R106, R109, R108 ;  /* 0x0000006c6d6a723e */ /* 0x000fe400000010ff */
[----:B------:R-:W-:Y:S01]  /*25d0*/  F2FP.BF16.F32.PACK_AB R107, R111, R110 ;  /* 0x0000006e6f6b723e */ /* 0x000fe200000010ff */
[----:B------:R-:W-:Y:S01]  /*25e0*/  VIADD R0, R0, UR20 ;  /* 0x0000001400007c36 */ /* 0x000fe20008000000 */
[----:B------:R-:W-:Y:S01]  /*25f0*/  F2FP.BF16.F32.PACK_AB R137, R139, R138 ;  /* 0x0000008a8b89723e */ /* 0x000fe200000010ff */
[----:B------:R-:W1:Y:S02]  /*2600*/  @!P2 SYNCS.CCTL.IV [UR20+0x20018] ;  /* 0x02001800ff00a9b1 */ /* 0x000e640008000014 */
[----:B-1----:R-:W-:Y:S01]  /*2610*/  STSM.16.M88.4 [R2], R88 ;  /* 0x0000005802007844 */ /* 0x002fe20000000200 */
[----:B------:R-:W-:-:S02]  /*2620*/  F2FP.BF16.F32.PACK_AB R40, R41, R40 ;  /* 0x000000282928723e */ /* 0x000fc400000010ff */
[----:B------:R-:W-:Y:S01]  /*2630*/  F2FP.BF16.F32.PACK_AB R138, R141, R140 ;  /* 0x0000008c8d8a723e */ /* 0x000fe200000010ff */
[----:B------:R-:W-:Y:S01]  /*2640*/  STSM.16.M88.4 [R2+0x4000], R120 ;  /* 0x0040007802007844 */ /* 0x000fe20000000200 */
[----:B------:R-:W-:Y:S02]  /*2650*/  F2FP.BF16.F32.PACK_AB R139, R143, R142 ;  /* 0x0000008e8f8b723e */ /* 0x000fe400000010ff */
[----:B------:R-:W-:Y:S01]  /*2660*/  F2FP.BF16.F32.PACK_AB R41, R43, R42 ;  /* 0x0000002a2b29723e */ /* 0x000fe200000010ff */
[----:B------:R-:W-:Y:S01]  /*2670*/  STSM.16.M88.4 [R2+0x2000], R24 ;  /* 0x0020001802007844 */ /* 0x000fe20000000200 */
[----:B------:R-:W-:Y:S02]  /*2680*/  F2FP.BF16.F32.PACK_AB R72, R73, R72 ;  /* 0x000000484948723e */ /* 0x000fe400000010ff */
[----:B------:R-:W-:Y:S01]  /*2690*/  F2FP.BF16.F32.PACK_AB R112, R113, R112 ;  /* 0x000000707170723e */ /* 0x000fe200000010ff */
[----:B------:R-:W-:Y:S01]  /*26a0*/  STSM.16.M88.4 [R2+0x6000], R56 ;  /* 0x0060003802007844 */ /* 0x000fe20000000200 */
[----:B------:R-:W-:-:S02]  /*26b0*/  F2FP.BF16.F32.PACK_AB R42, R45, R44 ;  /* 0x0000002c2d2a723e */ /* 0x000fc400000010ff */
[----:B------:R-:W-:Y:S01]  /*26c0*/  F2FP.BF16.F32.PACK_AB R43, R47, R46 ;  /* 0x0000002e2f2b723e */ /* 0x000fe200000010ff */
[----:B------:R-:W-:Y:S01]  /*26d0*/  STSM.16.M88.4 [R3], R96 ;  /* 0x0000006003007844 */ /* 0x000fe20000000200 */
        /* <DEDUP_REMOVED lines=8> */
[----:B------:R-:W-:Y:S01]  /*2760*/  STSM.16.M88.4 [R3+0x6000], R64 ;  /* 0x0060004003007844 */ /* 0x000fe20000000200 */
[----:B------:R-:W-:Y:S02]  /*2770*/  F2FP.BF16.F32.PACK_AB R115, R119, R118 ;  /* 0x000000767773723e */ /* 0x000fe400000010ff */
[----:B------:R-:W-:Y:S01]  /*2780*/  F2FP.BF16.F32.PACK_AB R145, R147, R146 ;  /* 0x000000929391723e */ /* 0x000fe200000010ff */
[----:B------:R-:W-:Y:S01]  /*2790*/  STSM.16.M88.4 [R4], R104 ;  /* 0x0000006804007844 */ /* 0x000fe20000000200 */
        /* <DEDUP_REMOVED lines=11> */
[----:B------:R-:W-:Y:S01]  /*2850*/  STSM.16.M88.4 [R0], R112 ;  /* 0x0000007000007844 */ /* 0x000fe20000000200 */
[----:B------:R-:W-:-:S02]  /*2860*/  F2FP.BF16.F32.PACK_AB R82, R85, R84 ;  /* 0x000000545552723e */ /* 0x000fc400000010ff */
[----:B------:R-:W-:Y:S01]  /*2870*/  F2FP.BF16.F32.PACK_AB R83, R87, R86 ;  /* 0x000000565753723e */ /* 0x000fe200000010ff */
[----:B------:R-:W-:Y:S04]  /*2880*/  STSM.16.M88.4 [R0+0x4000], R144 ;  /* 0x0040009000007844 */ /* 0x000fe80000000200 */
[----:B------:R-:W-:Y:S04]  /*2890*/  STSM.16.M88.4 [R0+0x2000], R48 ;  /* 0x0020003000007844 */ /* 0x000fe80000000200 */
[----:B------:R-:W-:Y:S01]  /*28a0*/  STSM.16.M88.4 [R0+0x6000], R80 ;  /* 0x0060005000007844 */ /* 0x000fe20000000200 */
[----:B------:R1:W-:Y:S06]  /*28b0*/  MEMBAR.ALL.CTA ;  /* 0x0000000000007992 */ /* 0x0003ec0000008000 */
[----:B-1----:R-:W1:Y:S02]  /*28c0*/  FENCE.VIEW.ASYNC.S ;  /* 0x00000000000073c6 */ /* 0x002e640000000000 */
[----:B-1----:R-:W-:Y:S06]  /*28d0*/  BAR.SYNC.DEFER_BLOCKING 0x0 ;  /* 0x0000000000007b1d */ /* 0x002fec0000010000 */
[----:B------:R1:W-:Y:S01]  /*28e0*/  @UP1 UTMASTG.2D [UR8], [UR6] ;  /* 0x00000008060013b5 */ /* 0x0003e20008008000 */
[----:B------:R0:W-:Y:S01]  /*28f0*/  UTMACMDFLUSH ;  /* 0x00000000000079b7 */ /* 0x0001e20000000000 */
[----:B------:R-:W-:-:S04]  /*2900*/  DEPBAR.LE SB0, 0x0 ;  /* 0x000080000000791a */ /* 0x000fc80000000000 */
[----:B------:R-:W-:Y:S06]  /*2910*/  BAR.SYNC.DEFER_BLOCKING 0x0 ;  /* 0x0000000000007b1d */ /* 0x000fec0000010000 */
[----:B-1----:R-:W-:Y:S05]  /*2920*/  EXIT ;  /* 0x000000000000794d */ /* 0x002fea0003800000 */
.L_x_48:
[----:B------:R-:W1:Y:S02]  /*2930*/  SYNCS.PHASECHK.TRANS64.TRYWAIT P0, [UR31+0x20000], R3 ;  /* 0x02000003ff0075a7 */ /* 0x000e64000800015f */
[----:B-1----:R-:W-:Y:S05]  /*2940*/  @!P0 BRA `(.L_x_48) ;  /* 0xfffffffc00f88947 */ /* 0x002fea000383ffff */
[----:B------:R-:W-:Y:S05]  /*2950*/  BRA `(.L_x_50) ;  /* 0xfffffff4007c7947 */ /* 0x000fea000383ffff */
.L_x_51:
[----:B------:R-:W-:-:S00]  /*2960*/  BRA `(.L_x_51) ;  /* 0xfffffffc00fc7947 */ /* 0x000fc0000383ffff */
[----:B------:R-:W-:-:S00]  /*2970*/  NOP ;  /* 0x0000000000007918 */ /* 0x000fc00000000000 */
        /* <DEDUP_REMOVED lines=8> */
.L_x_52:


//--------------------- .nv.shared.gluon_wgmma    --------------------------
	.section	.nv.shared.gluon_wgmma,"aw",@nobits
	.sectionflags	@""
	.align	16
	.zero		1024


//--------------------- .nv.shared.reserved.0     --------------------------
	.section	.nv.shared.reserved.0,"aw",@nobits
	.weak		__nv_reservedSMEM_offset_0_alias
	.size		__nv_reservedSMEM_offset_0_alias, 0, 0
	.other		__nv_reservedSMEM_offset_0_alias,@"STO_CUDA_RESERVED_SHARED STV_DEFAULT"
__nv_reservedSMEM_offset_0_alias:
	.zero		0


//--------------------- .nv.constant0.gluon_wgmma --------------------------
	.section	.nv.constant0.gluon_wgmma,"a",@progbits
	.sectionflags	@""
	.align	4
.nv.constant0.gluon_wgmma:
	.zero		608


//--------------------- SYMBOLS --------------------------

	.type		.nv.reservedSmem.offset0,@object
	.size		.nv.reservedSmem.offset0,0x4
